	.target	sm_100a

	.elftype	@"ET_EXEC"


//--------------------- .note.nv.tkinfo           --------------------------
	.section	.note.nv.tkinfo,"",@"SHT_NOTE"
	.sectionflags	@"SHF_NOTE_NV_TKINFO"
	.tkinfo
        /*0018*/ 	.word	0x00000002
        /*0030*/ 	.string	""
        /*0030*/ 	.string	"ptxas"
        /*0030*/ 	.string	"Cuda compilation tools, release 13.0, V13.0.88"
        /*0030*/ 	.string	"Build cuda_13.0.r13.0/compiler.36424714_0"
        /*0030*/ 	.string	"-arch sm_100a -m 64 "



//--------------------- .note.nv.cuinfo           --------------------------
	.section	.note.nv.cuinfo,"",@"SHT_NOTE"
	.sectionflags	@"SHF_NOTE_NV_CUINFO"
        /*0018*/ 	.short	0x0002
        /*001a*/ 	.short	0x0064
        /*001c*/ 	.short	0x0082
	.zero		2


//--------------------- .nv.info                  --------------------------
	.section	.nv.info,"",@"SHT_CUDA_INFO"
	.align	4


	//----- nvinfo : EIATTR_REGCOUNT
	.align		4
        /*0000*/ 	.byte	0x04, 0x2f
        /*0002*/ 	.short	(.L_19 - .L_18)
	.align		4
.L_18:
        /*0004*/ 	.word	index@(_ZN7cutlass13device_kernelINS_4gemm6kernel13GemmUniversalIN4cute5tupleIJiiiiEEENS1_10collective13CollectiveMmaINS1_35MainloopSm100TmaUmmaWarpSpecializedILi4ELi2ELi4ENS5_IJNS4_1CILi2EEENSA_ILi1EEESC_EEEEENS5_IJNSA_ILi64EEENSA_ILi128EEESF_EEEaNS5_IJlSC_lEEEaSI_NS4_8TiledMMAINS4_8MMA_AtomIJNS4_15SM100_MMA_S8_SSIaaiLi64ELi128ELNS4_4UMMA5MajorE0ELSN_0ELNSM_8SaturateE0EEEEEENS4_6LayoutINS5_IJSC_SC_SC_EEENS5_IJNSA_ILi0EEEST_ST_EEEEENS5_IJNS4_10UnderscoreESW_SW_EEEEENS4_13SM90_TMA_LOADENS4_14ComposedLayoutINS4_7SwizzleILi2ELi4ELi3EEENS4_18smem_ptr_flag_bitsILi8EEENSR_INS5_IJNSA_ILi8EEESF_EEENS5_IJSF_SC_EEEEEEEvNS4_8identityENS4_23SM90_TMA_LOAD_MULTICASTES19_vS1A_EENS_8epilogue10collective18CollectiveEpilogueINS1D_23Sm100TmaWarpSpecializedILi2ELi2ELi32ELb0ELb0EEEJSH_NS5_IJNSR_ISF_SC_EES1I_EEEaSI_aSI_NS1D_6fusion15FusionCallbacksIS1H_NS1K_17LinearCombinationIaiaiLNS_15FloatRoundStyleE2EEESH_S1J_JEEENS4_5SM1004TMEM4LOAD26SM100_TMEM_LOAD_16dp32b32xESZ_S19_NS4_39AutoVectorizingCopyWithAssumedAlignmentILi128EEENS4_14SM90_TMA_STOREES19_S1V_S1V_EEEvvEEEEvNT_6ParamsE)
        /*0008*/ 	.word	0x0000005a


	//----- nvinfo : EIATTR_FRAME_SIZE
	.align		4
.L_19:
        /*000c*/ 	.byte	0x04, 0x11
        /*000e*/ 	.short	(.L_21 - .L_20)
	.align		4
.L_20:
        /*0010*/ 	.word	index@($__internal_2_$__cuda_sm10x_tcgen05_guardrail_trap_unallocated_columns_being_dealloced)
        /*0014*/ 	.word	0x00000000


	//----- nvinfo : EIATTR_FRAME_SIZE
	.align		4
.L_21:
        /*0018*/ 	.byte	0x04, 0x11
        /*001a*/ 	.short	(.L_23 - .L_22)
	.align		4
.L_22:
        /*001c*/ 	.word	index@($__internal_1_$__cuda_sm10x_tcgen05_guardrail_trap_phase_invalid_during_alloc)
        /*0020*/ 	.word	0x00000000


	//----- nvinfo : EIATTR_FRAME_SIZE
	.align		4
.L_23:
        /*0024*/ 	.byte	0x04, 0x11
        /*0026*/ 	.short	(.L_25 - .L_24)
	.align		4
.L_24:
        /*0028*/ 	.word	index@($__internal_0_$__cuda_sm10x_tcgen05_guardrail_trap_col_being_dealloced_not_returned_by_alloc)
        /*002c*/ 	.word	0x00000000


	//----- nvinfo : EIATTR_FRAME_SIZE
	.align		4
.L_25:
        /*0030*/ 	.byte	0x04, 0x11
        /*0032*/ 	.short	(.L_27 - .L_26)
	.align		4
.L_26:
        /*0034*/ 	.word	index@(_ZN7cutlass13device_kernelINS_4gemm6kernel13GemmUniversalIN4cute5tupleIJiiiiEEENS1_10collective13CollectiveMmaINS1_35MainloopSm100TmaUmmaWarpSpecializedILi4ELi2ELi4ENS5_IJNS4_1CILi2EEENSA_ILi1EEESC_EEEEENS5_IJNSA_ILi64EEENSA_ILi128EEESF_EEEaNS5_IJlSC_lEEEaSI_NS4_8TiledMMAINS4_8MMA_AtomIJNS4_15SM100_MMA_S8_SSIaaiLi64ELi128ELNS4_4UMMA5MajorE0ELSN_0ELNSM_8SaturateE0EEEEEENS4_6LayoutINS5_IJSC_SC_SC_EEENS5_IJNSA_ILi0EEEST_ST_EEEEENS5_IJNS4_10UnderscoreESW_SW_EEEEENS4_13SM90_TMA_LOADENS4_14ComposedLayoutINS4_7SwizzleILi2ELi4ELi3EEENS4_18smem_ptr_flag_bitsILi8EEENSR_INS5_IJNSA_ILi8EEESF_EEENS5_IJSF_SC_EEEEEEEvNS4_8identityENS4_23SM90_TMA_LOAD_MULTICASTES19_vS1A_EENS_8epilogue10collective18CollectiveEpilogueINS1D_23Sm100TmaWarpSpecializedILi2ELi2ELi32ELb0ELb0EEEJSH_NS5_IJNSR_ISF_SC_EES1I_EEEaSI_aSI_NS1D_6fusion15FusionCallbacksIS1H_NS1K_17LinearCombinationIaiaiLNS_15FloatRoundStyleE2EEESH_S1J_JEEENS4_5SM1004TMEM4LOAD26SM100_TMEM_LOAD_16dp32b32xESZ_S19_NS4_39AutoVectorizingCopyWithAssumedAlignmentILi128EEENS4_14SM90_TMA_STOREES19_S1V_S1V_EEEvvEEEEvNT_6ParamsE)
        /*0038*/ 	.word	0x00000000


	//----- nvinfo : EIATTR_MIN_STACK_SIZE
	.align		4
.L_27:
        /*003c*/ 	.byte	0x04, 0x12
        /*003e*/ 	.short	(.L_29 - .L_28)
	.align		4
.L_28:
        /*0040*/ 	.word	index@(_ZN7cutlass13device_kernelINS_4gemm6kernel13GemmUniversalIN4cute5tupleIJiiiiEEENS1_10collective13CollectiveMmaINS1_35MainloopSm100TmaUmmaWarpSpecializedILi4ELi2ELi4ENS5_IJNS4_1CILi2EEENSA_ILi1EEESC_EEEEENS5_IJNSA_ILi64EEENSA_ILi128EEESF_EEEaNS5_IJlSC_lEEEaSI_NS4_8TiledMMAINS4_8MMA_AtomIJNS4_15SM100_MMA_S8_SSIaaiLi64ELi128ELNS4_4UMMA5MajorE0ELSN_0ELNSM_8SaturateE0EEEEEENS4_6LayoutINS5_IJSC_SC_SC_EEENS5_IJNSA_ILi0EEEST_ST_EEEEENS5_IJNS4_10UnderscoreESW_SW_EEEEENS4_13SM90_TMA_LOADENS4_14ComposedLayoutINS4_7SwizzleILi2ELi4ELi3EEENS4_18smem_ptr_flag_bitsILi8EEENSR_INS5_IJNSA_ILi8EEESF_EEENS5_IJSF_SC_EEEEEEEvNS4_8identityENS4_23SM90_TMA_LOAD_MULTICASTES19_vS1A_EENS_8epilogue10collective18CollectiveEpilogueINS1D_23Sm100TmaWarpSpecializedILi2ELi2ELi32ELb0ELb0EEEJSH_NS5_IJNSR_ISF_SC_EES1I_EEEaSI_aSI_NS1D_6fusion15FusionCallbacksIS1H_NS1K_17LinearCombinationIaiaiLNS_15FloatRoundStyleE2EEESH_S1J_JEEENS4_5SM1004TMEM4LOAD26SM100_TMEM_LOAD_16dp32b32xESZ_S19_NS4_39AutoVectorizingCopyWithAssumedAlignmentILi128EEENS4_14SM90_TMA_STOREES19_S1V_S1V_EEEvvEEEEvNT_6ParamsE)
        /*0044*/ 	.word	0x00000000
.L_29:


//--------------------- .nv.compat                --------------------------
	.section	.nv.compat,"",@"SHT_CUDA_COMPAT_INFO"
	.align	4
        /*0000*/ 	.byte	0x02, 0x09, 0x01, 0x00, 0x02, 0x02, 0x03, 0x00, 0x02, 0x05, 0x06, 0x00, 0x03, 0x07, 0x01, 0x01
        /*0010*/ 	.byte	0x02, 0x03, 0x01, 0x00, 0x02, 0x06, 0x01, 0x00, 0x04, 0x0b, 0x08, 0x00, 0x01, 0x00, 0x00, 0x00
        /*0020*/ 	.byte	0x00, 0x00, 0x00, 0x00


//--------------------- .nv.info._ZN7cutlass13device_kernelINS_4gemm6kernel13GemmUniversalIN4cute5tupleIJiiiiEEENS1_10collective13CollectiveMmaINS1_35MainloopSm100TmaUmmaWarpSpecializedILi4ELi2ELi4ENS5_IJNS4_1CILi2EEENSA_ILi1EEESC_EEEEENS5_IJNSA_ILi64EEENSA_ILi128EEESF_EEEaNS5_IJlSC_lEEEaSI_NS4_8TiledMMAINS4_8MMA_AtomIJNS4_15SM100_MMA_S8_SSIaaiLi64ELi128ELNS4_4UMMA5MajorE0ELSN_0ELNSM_8SaturateE0EEEEEENS4_6LayoutINS5_IJSC_SC_SC_EEENS5_IJNSA_ILi0EEEST_ST_EEEEENS5_IJNS4_10UnderscoreESW_SW_EEEEENS4_13SM90_TMA_LOADENS4_14ComposedLayoutINS4_7SwizzleILi2ELi4ELi3EEENS4_18smem_ptr_flag_bitsILi8EEENSR_INS5_IJNSA_ILi8EEESF_EEENS5_IJSF_SC_EEEEEEEvNS4_8identityENS4_23SM90_TMA_LOAD_MULTICASTES19_vS1A_EENS_8epilogue10collective18CollectiveEpilogueINS1D_23Sm100TmaWarpSpecializedILi2ELi2ELi32ELb0ELb0EEEJSH_NS5_IJNSR_ISF_SC_EES1I_EEEaSI_aSI_NS1D_6fusion15FusionCallbacksIS1H_NS1K_17LinearCombinationIaiaiLNS_15FloatRoundStyleE2EEESH_S1J_JEEENS4_5SM1004TMEM4LOAD26SM100_TMEM_LOAD_16dp32b32xESZ_S19_NS4_39AutoVectorizingCopyWithAssumedAlignmentILi128EEENS4_14SM90_TMA_STOREES19_S1V_S1V_EEEvvEEEEvNT_6ParamsE --------------------------
	.section	.nv.info._ZN7cutlass13device_kernelINS_4gemm6kernel13GemmUniversalIN4cute5tupleIJiiiiEEENS1_10collective13CollectiveMmaINS1_35MainloopSm100TmaUmmaWarpSpecializedILi4ELi2ELi4ENS5_IJNS4_1CILi2EEENSA_ILi1EEESC_EEEEENS5_IJNSA_ILi64EEENSA_ILi128EEESF_EEEaNS5_IJlSC_lEEEaSI_NS4_8TiledMMAINS4_8MMA_AtomIJNS4_15SM100_MMA_S8_SSIaaiLi64ELi128ELNS4_4UMMA5MajorE0ELSN_0ELNSM_8SaturateE0EEEEEENS4_6LayoutINS5_IJSC_SC_SC_EEENS5_IJNSA_ILi0EEEST_ST_EEEEENS5_IJNS4_10UnderscoreESW_SW_EEEEENS4_13SM90_TMA_LOADENS4_14ComposedLayoutINS4_7SwizzleILi2ELi4ELi3EEENS4_18smem_ptr_flag_bitsILi8EEENSR_INS5_IJNSA_ILi8EEESF_EEENS5_IJSF_SC_EEEEEEEvNS4_8identityENS4_23SM90_TMA_LOAD_MULTICASTES19_vS1A_EENS_8epilogue10collective18CollectiveEpilogueINS1D_23Sm100TmaWarpSpecializedILi2ELi2ELi32ELb0ELb0EEEJSH_NS5_IJNSR_ISF_SC_EES1I_EEEaSI_aSI_NS1D_6fusion15FusionCallbacksIS1H_NS1K_17LinearCombinationIaiaiLNS_15FloatRoundStyleE2EEESH_S1J_JEEENS4_5SM1004TMEM4LOAD26SM100_TMEM_LOAD_16dp32b32xESZ_S19_NS4_39AutoVectorizingCopyWithAssumedAlignmentILi128EEENS4_14SM90_TMA_STOREES19_S1V_S1V_EEEvvEEEEvNT_6ParamsE,"",@"SHT_CUDA_INFO"
	.sectionflags	@""
	.align	4


	//----- nvinfo : EIATTR_CUDA_API_VERSION
	.align		4
        /*0000*/ 	.byte	0x04, 0x37
        /*0002*/ 	.short	(.L_31 - .L_30)
.L_30:
        /*0004*/ 	.word	0x00000082


	//----- nvinfo : EIATTR_KPARAM_INFO
	.align		4
.L_31:
        /*0008*/ 	.byte	0x04, 0x17
        /*000a*/ 	.short	(.L_33 - .L_32)
.L_32:
        /*000c*/ 	.word	0x00000000
        /*0010*/ 	.short	0x0000
        /*0012*/ 	.short	0x0000
        /*0014*/ 	.byte	0x00, 0xf0, 0x01, 0x20


	//----- nvinfo : EIATTR_AT_ENTRY_FRAGMENTS
	.align		4
.L_33:
        /*0018*/ 	.byte	0x04, 0x4f
        /*001a*/ 	.short	(.L_35 - .L_34)


	//   ....[0]....
.L_34:
        /*001c*/ 	.word	0x00000006


	//----- nvinfo : EIATTR_RESERVED_SMEM_USED
	.align		4
.L_35:
        /*0020*/ 	.byte	0x01, 0x41
	.zero		2


	//----- nvinfo : EIATTR_SPARSE_MMA_MASK
	.align		4
        /*0024*/ 	.byte	0x03, 0x50
        /*0026*/ 	.short	0x0000


	//----- nvinfo : EIATTR_TCGEN05_1CTA_USED
	.align		4
        /*0028*/ 	.byte	0x01, 0x51
	.zero		2


	//----- nvinfo : EIATTR_MAXREG_COUNT
	.align		4
        /*002c*/ 	.byte	0x03, 0x1b
        /*002e*/ 	.short	0x00ff


	//----- nvinfo : EIATTR_NUM_BARRIERS
	.align		4
        /*0030*/ 	.byte	0x02, 0x4c
        /*0032*/ 	.byte	0x07
	.zero		1


	//----- nvinfo : EIATTR_EXTERNS
	.align		4
        /*0034*/ 	.byte	0x04, 0x0f
        /*0036*/ 	.short	(.L_37 - .L_36)


	//   ....[0]....
	.align		4
.L_36:
        /*0038*/ 	.word	index@(__assertfail)


	//----- nvinfo : EIATTR_MERCURY_ISA_VERSION
	.align		4
.L_37:
        /*003c*/ 	.byte	0x03, 0x5f
        /*003e*/ 	.short	0x0101


	//----- nvinfo : EIATTR_INT_WARP_WIDE_INSTR_OFFSETS
	.align		4
        /*0040*/ 	.byte	0x04, 0x31
        /*0042*/ 	.short	(.L_39 - .L_38)


	//   ....[0]....
.L_38:
        /*0044*/ 	.word	0x00003b70


	//   ....[1]....
        /*0048*/ 	.word	0x00003ba0


	//   ....[2]....
        /*004c*/ 	.word	0x00003bc0


	//   ....[3]....
        /*0050*/ 	.word	0x00004770


	//   ....[4]....
        /*0054*/ 	.word	0x000047e0


	//   ....[5]....
        /*0058*/ 	.word	0x000048e0


	//   ....[6]....
        /*005c*/ 	.word	0x00004990


	//----- nvinfo : EIATTR_COOP_GROUP_MASK_REGIDS
	.align		4
.L_39:
        /*0060*/ 	.byte	0x04, 0x29
        /*0062*/ 	.short	(.L_41 - .L_40)


	//   ....[0]....
.L_40:
        /*0064*/ 	.word	0xffffffff


	//   ....[1]....
        /*0068*/ 	.word	0xffffffff


	//   ....[2]....
        /*006c*/ 	.word	0xffffffff


	//   ....[3]....
        /*0070*/ 	.word	0xffffffff


	//   ....[4]....
        /*0074*/ 	.word	0xffffffff


	//   ....[5]....
        /*0078*/ 	.word	0xffffffff


	//   ....[6]....
        /*007c*/ 	.word	0xffffffff


	//   ....[7]....
        /*0080*/ 	.word	0xffffffff


	//   ....[8]....
        /*0084*/ 	.word	0xffffffff


	//   ....[9]....
        /*0088*/ 	.word	0xffffffff


	//   ....[10]....
        /*008c*/ 	.word	0xffffffff


	//   ....[11]....
        /*0090*/ 	.word	0xffffffff


	//   ....[12]....
        /*0094*/ 	.word	0xffffffff


	//   ....[13]....
        /*0098*/ 	.word	0xffffffff


	//----- nvinfo : EIATTR_COOP_GROUP_INSTR_OFFSETS
	.align		4
.L_41:
        /*009c*/ 	.byte	0x04, 0x28
        /*009e*/ 	.short	(.L_43 - .L_42)


	//   ....[0]....
.L_42:
        /*00a0*/ 	.word	0x00000080


	//   ....[1]....
        /*00a4*/ 	.word	0x000004f0


	//   ....[2]....
        /*00a8*/ 	.word	0x00000690


	//   ....[3]....
        /*00ac*/ 	.word	0x000007f0


	//   ....[4]....
        /*00b0*/ 	.word	0x000008f0


	//   ....[5]....
        /*00b4*/ 	.word	0x00000a60


	//   ....[6]....
        /*00b8*/ 	.word	0x00000c00


	//   ....[7]....
        /*00bc*/ 	.word	0x00000db0


	//   ....[8]....
        /*00c0*/ 	.word	0x00001f90


	//   ....[9]....
        /*00c4*/ 	.word	0x00002e40


	//   ....[10]....
        /*00c8*/ 	.word	0x00003050


	//   ....[11]....
        /*00cc*/ 	.word	0x00003080


	//   ....[12]....
        /*00d0*/ 	.word	0x00003a50


	//   ....[13]....
        /*00d4*/ 	.word	0x00003c80


	//----- nvinfo : EIATTR_VRC_CTA_INIT_COUNT
	.align		4
.L_43:
        /*00d8*/ 	.byte	0x02, 0x4a
        /*00da*/ 	.byte	0x80
	.zero		1


	//----- nvinfo : EIATTR_SYSCALL_OFFSETS
	.align		4
        /*00dc*/ 	.byte	0x04, 0x46
        /*00de*/ 	.short	(.L_45 - .L_44)


	//   ....[0]....
.L_44:
        /*00e0*/ 	.word	0x00005590


	//   ....[1]....
        /*00e4*/ 	.word	0x000056d0


	//   ....[2]....
        /*00e8*/ 	.word	0x00005f00


	//   ....[3]....
        /*00ec*/ 	.word	0x00006ca0


	//----- nvinfo : EIATTR_MBARRIER_INSTR_OFFSETS
	.align		4
.L_45:
        /*00f0*/ 	.byte	0x04, 0x39
        /*00f2*/ 	.short	(.L_47 - .L_46)


	//   ....[0]....
.L_46:
        /*00f4*/ 	.word	0x00000600
        /*00f8*/ 	.word	0x000000ff
        /*00fc*/ 	.word	0x00000000
        /*0100*/ 	.short	0x0100
        /*0102*/ 	.byte	0x04
	.zero		1


	//   ....[1]....
        /*0104*/ 	.word	0x00000610
        /*0108*/ 	.word	0x000000ff
        /*010c*/ 	.word	0x00000020
        /*0110*/ 	.short	0x0100
        /*0112*/ 	.byte	0x04
	.zero		1


	//   ....[2]....
        /*0114*/ 	.word	0x00000620
        /*0118*/ 	.word	0x000000ff
        /*011c*/ 	.word	0x00000008
        /*0120*/ 	.short	0x0100
        /*0122*/ 	.byte	0x04
	.zero		1


	//   ....[3]....
        /*0124*/ 	.word	0x00000630
        /*0128*/ 	.word	0x000000ff
        /*012c*/ 	.word	0x00000028
        /*0130*/ 	.short	0x0100
        /*0132*/ 	.byte	0x04
	.zero		1


	//   ....[4]....
        /*0134*/ 	.word	0x00000640
        /*0138*/ 	.word	0x000000ff
        /*013c*/ 	.word	0x00000010
        /*0140*/ 	.short	0x0100
        /*0142*/ 	.byte	0x04
	.zero		1


	//   ....[5]....
        /*0144*/ 	.word	0x00000650
        /*0148*/ 	.word	0x000000ff
        /*014c*/ 	.word	0x00000030
        /*0150*/ 	.short	0x0100
        /*0152*/ 	.byte	0x04
	.zero		1


	//   ....[6]....
        /*0154*/ 	.word	0x00000660
        /*0158*/ 	.word	0x000000ff
        /*015c*/ 	.word	0x00000018
        /*0160*/ 	.short	0x0100
        /*0162*/ 	.byte	0x04
	.zero		1


	//   ....[7]....
        /*0164*/ 	.word	0x00000670
        /*0168*/ 	.word	0x000000ff
        /*016c*/ 	.word	0x00000038
        /*0170*/ 	.short	0x0100
        /*0172*/ 	.byte	0x04
	.zero		1


	//   ....[8]....
        /*0174*/ 	.word	0x000007a0
        /*0178*/ 	.word	0x000000ff
        /*017c*/ 	.word	0x00000040
        /*0180*/ 	.short	0x0100
        /*0182*/ 	.byte	0x04
	.zero		1


	//   ....[9]....
        /*0184*/ 	.word	0x000007b0
        /*0188*/ 	.word	0x000000ff
        /*018c*/ 	.word	0x00000050
        /*0190*/ 	.short	0x0100
        /*0192*/ 	.byte	0x04
	.zero		1


	//   ....[10]....
        /*0194*/ 	.word	0x000007c0
        /*0198*/ 	.word	0x000000ff
        /*019c*/ 	.word	0x00000048
        /*01a0*/ 	.short	0x0100
        /*01a2*/ 	.byte	0x04
	.zero		1


	//   ....[11]....
        /*01a4*/ 	.word	0x000007d0
        /*01a8*/ 	.word	0x000000ff
        /*01ac*/ 	.word	0x00000058
        /*01b0*/ 	.short	0x0100
        /*01b2*/ 	.byte	0x04
	.zero		1


	//   ....[12]....
        /*01b4*/ 	.word	0x000008c0
        /*01b8*/ 	.word	0x000000ff
        /*01bc*/ 	.word	0x00000060
        /*01c0*/ 	.short	0x0100
        /*01c2*/ 	.byte	0x06
	.zero		1


	//   ....[13]....
        /*01c4*/ 	.word	0x000008d0
        /*01c8*/ 	.word	0x000000ff
        /*01cc*/ 	.word	0x00000068
        /*01d0*/ 	.short	0x0100
        /*01d2*/ 	.byte	0x06
	.zero		1


	//   ....[14]....
        /*01d4*/ 	.word	0x00000a10
        /*01d8*/ 	.word	0x000000ff
        /*01dc*/ 	.word	0x00000070
        /*01e0*/ 	.short	0x0100
        /*01e2*/ 	.byte	0x06
	.zero		1


	//   ....[15]....
        /*01e4*/ 	.word	0x00000a20
        /*01e8*/ 	.word	0x000000ff
        /*01ec*/ 	.word	0x00000080
        /*01f0*/ 	.short	0x0100
        /*01f2*/ 	.byte	0x06
	.zero		1


	//   ....[16]....
        /*01f4*/ 	.word	0x00000a30
        /*01f8*/ 	.word	0x000000ff
        /*01fc*/ 	.word	0x00000078
        /*0200*/ 	.short	0x0100
        /*0202*/ 	.byte	0x06
	.zero		1


	//   ....[17]....
        /*0204*/ 	.word	0x00000a40
        /*0208*/ 	.word	0x000000ff
        /*020c*/ 	.word	0x00000088
        /*0210*/ 	.short	0x0100
        /*0212*/ 	.byte	0x06
	.zero		1


	//   ....[18]....
        /*0214*/ 	.word	0x00000b70
        /*0218*/ 	.word	0x000000ff
        /*021c*/ 	.word	0x00000090
        /*0220*/ 	.short	0x0100
        /*0222*/ 	.byte	0x04
	.zero		1


	//   ....[19]....
        /*0224*/ 	.word	0x00000b80
        /*0228*/ 	.word	0x000000ff
        /*022c*/ 	.word	0x000000b0
        /*0230*/ 	.short	0x0100
        /*0232*/ 	.byte	0x04
	.zero		1


	//   ....[20]....
        /*0234*/ 	.word	0x00000b90
        /*0238*/ 	.word	0x000000ff
        /*023c*/ 	.word	0x00000098
        /*0240*/ 	.short	0x0100
        /*0242*/ 	.byte	0x04
	.zero		1


	//   ....[21]....
        /*0244*/ 	.word	0x00000ba0
        /*0248*/ 	.word	0x000000ff
        /*024c*/ 	.word	0x000000b8
        /*0250*/ 	.short	0x0100
        /*0252*/ 	.byte	0x04
	.zero		1


	//   ....[22]....
        /*0254*/ 	.word	0x00000bb0
        /*0258*/ 	.word	0x000000ff
        /*025c*/ 	.word	0x000000a0
        /*0260*/ 	.short	0x0100
        /*0262*/ 	.byte	0x04
	.zero		1


	//   ....[23]....
        /*0264*/ 	.word	0x00000bc0
        /*0268*/ 	.word	0x000000ff
        /*026c*/ 	.word	0x000000c0
        /*0270*/ 	.short	0x0100
        /*0272*/ 	.byte	0x04
	.zero		1


	//   ....[24]....
        /*0274*/ 	.word	0x00000bd0
        /*0278*/ 	.word	0x000000ff
        /*027c*/ 	.word	0x000000a8
        /*0280*/ 	.short	0x0100
        /*0282*/ 	.byte	0x04
	.zero		1


	//   ....[25]....
        /*0284*/ 	.word	0x00000be0
        /*0288*/ 	.word	0x000000ff
        /*028c*/ 	.word	0x000000c8
        /*0290*/ 	.short	0x0100
        /*0292*/ 	.byte	0x04
	.zero		1


	//   ....[26]....
        /*0294*/ 	.word	0x00000cd0
        /*0298*/ 	.word	0x000000ff
        /*029c*/ 	.word	0x000000d0
        /*02a0*/ 	.short	0x0100
        /*02a2*/ 	.byte	0x04
	.zero		1


	//   ....[27]....
        /*02a4*/ 	.word	0x00000ce0
        /*02a8*/ 	.word	0x000000ff
        /*02ac*/ 	.word	0x000000e0
        /*02b0*/ 	.short	0x0100
        /*02b2*/ 	.byte	0x04
	.zero		1


	//   ....[28]....
        /*02b4*/ 	.word	0x00000cf0
        /*02b8*/ 	.word	0x000000ff
        /*02bc*/ 	.word	0x000000d8
        /*02c0*/ 	.short	0x0100
        /*02c2*/ 	.byte	0x04
	.zero		1


	//   ....[29]....
        /*02c4*/ 	.word	0x00000d00
        /*02c8*/ 	.word	0x000000ff
        /*02cc*/ 	.word	0x000000e8
        /*02d0*/ 	.short	0x0100
        /*02d2*/ 	.byte	0x04
	.zero		1


	//   ....[30]....
        /*02d4*/ 	.word	0x00001810
        /*02d8*/ 	.word	0x00000000
        /*02dc*/ 	.word	0x000000e0
        /*02e0*/ 	.short	0x010a
        /*02e2*/ 	.byte	0xff
	.zero		1


	//   ....[31]....
        /*02e4*/ 	.word	0x00001840
        /*02e8*/ 	.word	0x00000000
        /*02ec*/ 	.word	0x000000d0
        /*02f0*/ 	.short	0x0101
        /*02f2*/ 	.byte	0xff
	.zero		1


	//   ....[32]....
        /*02f4*/ 	.word	0x00001910
        /*02f8*/ 	.word	0x000000ff
        /*02fc*/ 	.word	0x00000020
        /*0300*/ 	.short	0x010a
        /*0302*/ 	.byte	0x04
	.zero		1


	//   ....[33]....
        /*0304*/ 	.word	0x00001990
        /*0308*/ 	.word	0x000000ff
        /*030c*/ 	.word	0x00000020
        /*0310*/ 	.short	0x010a
        /*0312*/ 	.byte	0x21
	.zero		1


	//   ....[34]....
        /*0314*/ 	.word	0x00001b20
        /*0318*/ 	.word	0x000000ff
        /*031c*/ 	.word	0x00000020
        /*0320*/ 	.short	0x010a
        /*0322*/ 	.byte	0x08
	.zero		1


	//   ....[35]....
        /*0324*/ 	.word	0x00001c40
        /*0328*/ 	.word	0x000000ff
        /*032c*/ 	.word	0x00000068
        /*0330*/ 	.short	0x0101
        /*0332*/ 	.byte	0x06
	.zero		1


	//   ....[36]....
        /*0334*/ 	.word	0x00001c60
        /*0338*/ 	.word	0x000000ff
        /*033c*/ 	.word	0x00000020
        /*0340*/ 	.short	0x010a
        /*0342*/ 	.byte	0x04
	.zero		1


	//   ....[37]....
        /*0344*/ 	.word	0x00001ce0
        /*0348*/ 	.word	0x000000ff
        /*034c*/ 	.word	0x00000020
        /*0350*/ 	.short	0x010a
        /*0352*/ 	.byte	0x11
	.zero		1


	//   ....[38]....
        /*0354*/ 	.word	0x00001ef0
        /*0358*/ 	.word	0x000000ff
        /*035c*/ 	.word	0x00000020
        /*0360*/ 	.short	0x010a
        /*0362*/ 	.byte	0x07
	.zero		1


	//   ....[39]....
        /*0364*/ 	.word	0x00001fc0
        /*0368*/ 	.word	0x00000003
        /*036c*/ 	.word	0x00000070
        /*0370*/ 	.short	0x010a
        /*0372*/ 	.byte	0xff
	.zero		1


	//   ....[40]....
        /*0374*/ 	.word	0x00002110
        /*0378*/ 	.word	0x00000000
        /*037c*/ 	.word	0x00000000
        /*0380*/ 	.short	0x0101
        /*0382*/ 	.byte	0xff
	.zero		1


	//   ....[41]....
        /*0384*/ 	.word	0x000026c0
        /*0388*/ 	.word	0x000000ff
        /*038c*/ 	.word	0x00000000
        /*0390*/ 	.short	0x010a
        /*0392*/ 	.byte	0x04
	.zero		1


	//   ....[42]....
        /*0394*/ 	.word	0x00002750
        /*0398*/ 	.word	0x000000ff
        /*039c*/ 	.word	0x00000000
        /*03a0*/ 	.short	0x010a
        /*03a2*/ 	.byte	0x05
	.zero		1


	//   ....[43]....
        /*03a4*/ 	.word	0x000027e0
        /*03a8*/ 	.word	0x000000ff
        /*03ac*/ 	.word	0x00000000
        /*03b0*/ 	.short	0x010a
        /*03b2*/ 	.byte	0x05
	.zero		1


	//   ....[44]....
        /*03b4*/ 	.word	0x00002880
        /*03b8*/ 	.word	0x00000000
        /*03bc*/ 	.word	0x00000000
        /*03c0*/ 	.short	0x010a
        /*03c2*/ 	.byte	0xff
	.zero		1


	//   ....[45]....
        /*03c4*/ 	.word	0x000029a0
        /*03c8*/ 	.word	0x00000002
        /*03cc*/ 	.word	0x000000d0
        /*03d0*/ 	.short	0x010a
        /*03d2*/ 	.byte	0xff
	.zero		1


	//   ....[46]....
        /*03d4*/ 	.word	0x00002a10
        /*03d8*/ 	.word	0x00000002
        /*03dc*/ 	.word	0x00000000
        /*03e0*/ 	.short	0x0101
        /*03e2*/ 	.byte	0xff
	.zero		1


	//   ....[47]....
        /*03e4*/ 	.word	0x00002a30
        /*03e8*/ 	.word	0x000000ff
        /*03ec*/ 	.word	0x00000080
        /*03f0*/ 	.short	0x010a
        /*03f2*/ 	.byte	0x04
	.zero		1


	//   ....[48]....
        /*03f4*/ 	.word	0x00002b50
        /*03f8*/ 	.word	0x00000002
        /*03fc*/ 	.word	0x00000070
        /*0400*/ 	.short	0x010a
        /*0402*/ 	.byte	0xff
	.zero		1


	//   ....[49]....
        /*0404*/ 	.word	0x00002c50
        /*0408*/ 	.word	0x00000002
        /*040c*/ 	.word	0x00000000
        /*0410*/ 	.short	0x0101
        /*0412*/ 	.byte	0xff
	.zero		1


	//   ....[50]....
        /*0414*/ 	.word	0x00002ce0
        /*0418*/ 	.word	0x000000ff
        /*041c*/ 	.word	0x00000080
        /*0420*/ 	.short	0x0106
        /*0422*/ 	.byte	0x04
	.zero		1


	//   ....[51]....
        /*0424*/ 	.word	0x00002d00
        /*0428*/ 	.word	0x000000ff
        /*042c*/ 	.word	0x00000080
        /*0430*/ 	.short	0x010a
        /*0432*/ 	.byte	0x04
	.zero		1


	//   ....[52]....
        /*0434*/ 	.word	0x00002d90
        /*0438*/ 	.word	0x000000ff
        /*043c*/ 	.word	0x00000080
        /*0440*/ 	.short	0x0106
        /*0442*/ 	.byte	0x07
	.zero		1


	//   ....[53]....
        /*0444*/ 	.word	0x00002dd0
        /*0448*/ 	.word	0x00000000
        /*044c*/ 	.word	0x00000080
        /*0450*/ 	.short	0x010a
        /*0452*/ 	.byte	0xff
	.zero		1


	//   ....[54]....
        /*0454*/ 	.word	0x000032e0
        /*0458*/ 	.word	0x00000000
        /*045c*/ 	.word	0x00000070
        /*0460*/ 	.short	0x010a
        /*0462*/ 	.byte	0xff
	.zero		1


	//   ....[55]....
        /*0464*/ 	.word	0x000033e0
        /*0468*/ 	.word	0x00000003
        /*046c*/ 	.word	0x00000000
        /*0470*/ 	.short	0x0101
        /*0472*/ 	.byte	0xff
	.zero		1


	//   ....[56]....
        /*0474*/ 	.word	0x000033f0
        /*0478*/ 	.word	0x000000ff
        /*047c*/ 	.word	0x00000000
        /*0480*/ 	.short	0x010a
        /*0482*/ 	.byte	0x04
	.zero		1


	//   ....[57]....
        /*0484*/ 	.word	0x00003470
        /*0488*/ 	.word	0x000000ff
        /*048c*/ 	.word	0x000000b0
        /*0490*/ 	.short	0x010a
        /*0492*/ 	.byte	0x17
	.zero		1


	//   ....[58]....
        /*0494*/ 	.word	0x00003550
        /*0498*/ 	.word	0x000000ff
        /*049c*/ 	.word	0x00000000
        /*04a0*/ 	.short	0x010a
        /*04a2*/ 	.byte	0x05
	.zero		1


	//   ....[59]....
        /*04a4*/ 	.word	0x00003690
        /*04a8*/ 	.word	0x000000ff
        /*04ac*/ 	.word	0x00000000
        /*04b0*/ 	.short	0x010a
        /*04b2*/ 	.byte	0x04
	.zero		1


	//   ....[60]....
        /*04b4*/ 	.word	0x00003880
        /*04b8*/ 	.word	0x000000ff
        /*04bc*/ 	.word	0x00000000
        /*04c0*/ 	.short	0x010a
        /*04c2*/ 	.byte	0x04
	.zero		1


	//   ....[61]....
        /*04c4*/ 	.word	0x00003910
        /*04c8*/ 	.word	0x000000ff
        /*04cc*/ 	.word	0x00000000
        /*04d0*/ 	.short	0x010a
        /*04d2*/ 	.byte	0x05
	.zero		1


	//   ....[62]....
        /*04d4*/ 	.word	0x000039a0
        /*04d8*/ 	.word	0x000000ff
        /*04dc*/ 	.word	0x00000000
        /*04e0*/ 	.short	0x010a
        /*04e2*/ 	.byte	0x05
	.zero		1


	//   ....[63]....
        /*04e4*/ 	.word	0x00003a30
        /*04e8*/ 	.word	0x000000ff
        /*04ec*/ 	.word	0x00000000
        /*04f0*/ 	.short	0x010a
        /*04f2*/ 	.byte	0x04
	.zero		1


	//   ....[64]....
        /*04f4*/ 	.word	0x00003f30
        /*04f8*/ 	.word	0x00000008
        /*04fc*/ 	.word	0x00000070
        /*0500*/ 	.short	0x010a
        /*0502*/ 	.byte	0xff
	.zero		1


	//   ....[65]....
        /*0504*/ 	.word	0x000040a0
        /*0508*/ 	.word	0x00000000
        /*050c*/ 	.word	0x00000000
        /*0510*/ 	.short	0x0101
        /*0512*/ 	.byte	0xff
	.zero		1


	//   ....[66]....
        /*0514*/ 	.word	0x00004580
        /*0518*/ 	.word	0x000000ff
        /*051c*/ 	.word	0x00000068
        /*0520*/ 	.short	0x010a
        /*0522*/ 	.byte	0x15
	.zero		1


	//   ....[67]....
        /*0524*/ 	.word	0x00004710
        /*0528*/ 	.word	0x000000ff
        /*052c*/ 	.word	0x00000050
        /*0530*/ 	.short	0x010a
        /*0532*/ 	.byte	0x15
	.zero		1


	//   ....[68]....
        /*0534*/ 	.word	0x00004880
        /*0538*/ 	.word	0x000000ff
        /*053c*/ 	.word	0x00000040
        /*0540*/ 	.short	0x010b
        /*0542*/ 	.byte	0x15
	.zero		1


	//   ....[69]....
        /*0544*/ 	.word	0x000048a0
        /*0548*/ 	.word	0x000000ff
        /*054c*/ 	.word	0x00000000
        /*0550*/ 	.short	0x0101
        /*0552*/ 	.byte	0x04
	.zero		1


	//   ....[70]....
        /*0554*/ 	.word	0x000048b0
        /*0558*/ 	.word	0x000000ff
        /*055c*/ 	.word	0x00000058
        /*0560*/ 	.short	0x010a
        /*0562*/ 	.byte	0x15
	.zero		1


	//   ....[71]....
        /*0564*/ 	.word	0x00004aa0
        /*0568*/ 	.word	0x000000ff
        /*056c*/ 	.word	0x00000048
        /*0570*/ 	.short	0x010b
        /*0572*/ 	.byte	0x15
	.zero		1


	//   ....[72]....
        /*0574*/ 	.word	0x00004ab0
        /*0578*/ 	.word	0x000000ff
        /*057c*/ 	.word	0x00000000
        /*0580*/ 	.short	0x0101
        /*0582*/ 	.byte	0x26
	.zero		1


	//   ....[73]....
        /*0584*/ 	.word	0x00004ae0
        /*0588*/ 	.word	0x000000ff
        /*058c*/ 	.word	0x00000050
        /*0590*/ 	.short	0x010a
        /*0592*/ 	.byte	0x15
	.zero		1


	//   ....[74]....
        /*0594*/ 	.word	0x00004b20
        /*0598*/ 	.word	0x00000000
        /*059c*/ 	.word	0x00000058
        /*05a0*/ 	.short	0x010a
        /*05a2*/ 	.byte	0xff
	.zero		1


	//   ....[75]....
        /*05a4*/ 	.word	0x00004e30
        /*05a8*/ 	.word	0x00000003
        /*05ac*/ 	.word	0x00000070
        /*05b0*/ 	.short	0x010a
        /*05b2*/ 	.byte	0xff
	.zero		1


	//   ....[76]....
        /*05b4*/ 	.word	0x00004fb0
        /*05b8*/ 	.word	0x00000000
        /*05bc*/ 	.word	0x00000000
        /*05c0*/ 	.short	0x0101
        /*05c2*/ 	.byte	0xff
	.zero		1


	//   ....[77]....
        /*05c4*/ 	.word	0x00005ac0
        /*05c8*/ 	.word	0x00000003
        /*05cc*/ 	.word	0x00000040
        /*05d0*/ 	.short	0x010a
        /*05d2*/ 	.byte	0xff
	.zero		1


	//   ....[78]....
        /*05d4*/ 	.word	0x00005b00
        /*05d8*/ 	.word	0x0000002b
        /*05dc*/ 	.word	0x00000090
        /*05e0*/ 	.short	0x010a
        /*05e2*/ 	.byte	0xff
	.zero		1


	//   ....[79]....
        /*05e4*/ 	.word	0x00005c40
        /*05e8*/ 	.word	0x00000003
        /*05ec*/ 	.word	0x00000040
        /*05f0*/ 	.short	0x010a
        /*05f2*/ 	.byte	0xff
	.zero		1


	//   ....[80]....
        /*05f4*/ 	.word	0x00005d60
        /*05f8*/ 	.word	0x00000000
        /*05fc*/ 	.word	0x00000000
        /*0600*/ 	.short	0x0101
        /*0602*/ 	.byte	0xff
	.zero		1


	//   ....[81]....
        /*0604*/ 	.word	0x00005de0
        /*0608*/ 	.word	0x0000002b
        /*060c*/ 	.word	0x00000090
        /*0610*/ 	.short	0x010a
        /*0612*/ 	.byte	0xff
	.zero		1


	//   ....[82]....
        /*0614*/ 	.word	0x00006950
        /*0618*/ 	.word	0x00000003
        /*061c*/ 	.word	0x00000040
        /*0620*/ 	.short	0x010a
        /*0622*/ 	.byte	0xff
	.zero		1


	//   ....[83]....
        /*0624*/ 	.word	0x00006a00
        /*0628*/ 	.word	0x00000003
        /*062c*/ 	.word	0x00000040
        /*0630*/ 	.short	0x010a
        /*0632*/ 	.byte	0xff
	.zero		1


	//   ....[84]....
        /*0634*/ 	.word	0x00006b20
        /*0638*/ 	.word	0x00000000
        /*063c*/ 	.word	0x00000000
        /*0640*/ 	.short	0x0101
        /*0642*/ 	.byte	0xff
	.zero		1


	//   ....[85]....
        /*0644*/ 	.word	0x00006f30
        /*0648*/ 	.word	0x000000ff
        /*064c*/ 	.word	0x00000000
        /*0650*/ 	.short	0x0101
        /*0652*/ 	.byte	0x04
	.zero		1


	//   ....[86]....
        /*0654*/ 	.word	0x00007830
        /*0658*/ 	.word	0x00000000
        /*065c*/ 	.word	0x000000e0
        /*0660*/ 	.short	0x010a
        /*0662*/ 	.byte	0xff
	.zero		1


	//   ....[87]....
        /*0664*/ 	.word	0x00007890
        /*0668*/ 	.word	0x00000000
        /*066c*/ 	.word	0x00000020
        /*0670*/ 	.short	0x010a
        /*0672*/ 	.byte	0xff
	.zero		1


	//   ....[88]....
        /*0674*/ 	.word	0x000078f0
        /*0678*/ 	.word	0x00000000
        /*067c*/ 	.word	0x00000020
        /*0680*/ 	.short	0x010a
        /*0682*/ 	.byte	0xff
	.zero		1


	//   ....[89]....
        /*0684*/ 	.word	0x00007940
        /*0688*/ 	.word	0x00000003
        /*068c*/ 	.word	0x00000070
        /*0690*/ 	.short	0x010a
        /*0692*/ 	.byte	0xff
	.zero		1


	//   ....[90]....
        /*0694*/ 	.word	0x000079a0
        /*0698*/ 	.word	0x00000000
        /*069c*/ 	.word	0x00000000
        /*06a0*/ 	.short	0x010a
        /*06a2*/ 	.byte	0xff
	.zero		1


	//   ....[91]....
        /*06a4*/ 	.word	0x00007a00
        /*06a8*/ 	.word	0x00000000
        /*06ac*/ 	.word	0x00000000
        /*06b0*/ 	.short	0x010a
        /*06b2*/ 	.byte	0xff
	.zero		1


	//   ....[92]....
        /*06b4*/ 	.word	0x00007a60
        /*06b8*/ 	.word	0x00000000
        /*06bc*/ 	.word	0x00000000
        /*06c0*/ 	.short	0x010a
        /*06c2*/ 	.byte	0xff
	.zero		1


	//   ....[93]....
        /*06c4*/ 	.word	0x00007ab0
        /*06c8*/ 	.word	0x00000002
        /*06cc*/ 	.word	0x000000d0
        /*06d0*/ 	.short	0x010a
        /*06d2*/ 	.byte	0xff
	.zero		1


	//   ....[94]....
        /*06d4*/ 	.word	0x00007b10
        /*06d8*/ 	.word	0x00000002
        /*06dc*/ 	.word	0x00000080
        /*06e0*/ 	.short	0x010a
        /*06e2*/ 	.byte	0xff
	.zero		1


	//   ....[95]....
        /*06e4*/ 	.word	0x00007b60
        /*06e8*/ 	.word	0x00000002
        /*06ec*/ 	.word	0x00000070
        /*06f0*/ 	.short	0x010a
        /*06f2*/ 	.byte	0xff
	.zero		1


	//   ....[96]....
        /*06f4*/ 	.word	0x00007bc0
        /*06f8*/ 	.word	0x00000000
        /*06fc*/ 	.word	0x00000080
        /*0700*/ 	.short	0x010a
        /*0702*/ 	.byte	0xff
	.zero		1


	//   ....[97]....
        /*0704*/ 	.word	0x00007c10
        /*0708*/ 	.word	0x00000000
        /*070c*/ 	.word	0x00000070
        /*0710*/ 	.short	0x010a
        /*0712*/ 	.byte	0xff
	.zero		1


	//   ....[98]....
        /*0714*/ 	.word	0x00007c70
        /*0718*/ 	.word	0x00000002
        /*071c*/ 	.word	0x000000b0
        /*0720*/ 	.short	0x010a
        /*0722*/ 	.byte	0xff
	.zero		1


	//   ....[99]....
        /*0724*/ 	.word	0x00007cd0
        /*0728*/ 	.word	0x00000000
        /*072c*/ 	.word	0x00000000
        /*0730*/ 	.short	0x010a
        /*0732*/ 	.byte	0xff
	.zero		1


	//   ....[100]....
        /*0734*/ 	.word	0x00007d30
        /*0738*/ 	.word	0x00000000
        /*073c*/ 	.word	0x00000000
        /*0740*/ 	.short	0x010a
        /*0742*/ 	.byte	0xff
	.zero		1


	//   ....[101]....
        /*0744*/ 	.word	0x00007d90
        /*0748*/ 	.word	0x00000000
        /*074c*/ 	.word	0x00000000
        /*0750*/ 	.short	0x010a
        /*0752*/ 	.byte	0xff
	.zero		1


	//   ....[102]....
        /*0754*/ 	.word	0x00007df0
        /*0758*/ 	.word	0x00000000
        /*075c*/ 	.word	0x00000000
        /*0760*/ 	.short	0x010a
        /*0762*/ 	.byte	0xff
	.zero		1


	//   ....[103]....
        /*0764*/ 	.word	0x00007e50
        /*0768*/ 	.word	0x00000000
        /*076c*/ 	.word	0x00000000
        /*0770*/ 	.short	0x010a
        /*0772*/ 	.byte	0xff
	.zero		1


	//   ....[104]....
        /*0774*/ 	.word	0x00007ea0
        /*0778*/ 	.word	0x00000008
        /*077c*/ 	.word	0x00000070
        /*0780*/ 	.short	0x010a
        /*0782*/ 	.byte	0xff
	.zero		1


	//   ....[105]....
        /*0784*/ 	.word	0x00007f00
        /*0788*/ 	.word	0x00000000
        /*078c*/ 	.word	0x00000068
        /*0790*/ 	.short	0x010a
        /*0792*/ 	.byte	0xff
	.zero		1


	//   ....[106]....
        /*0794*/ 	.word	0x00007f60
        /*0798*/ 	.word	0x00000000
        /*079c*/ 	.word	0x00000050
        /*07a0*/ 	.short	0x010a
        /*07a2*/ 	.byte	0xff
	.zero		1


	//   ....[107]....
        /*07a4*/ 	.word	0x00007fc0
        /*07a8*/ 	.word	0x00000000
        /*07ac*/ 	.word	0x00000058
        /*07b0*/ 	.short	0x010a
        /*07b2*/ 	.byte	0xff
	.zero		1


	//   ....[108]....
        /*07b4*/ 	.word	0x00008020
        /*07b8*/ 	.word	0x00000000
        /*07bc*/ 	.word	0x00000050
        /*07c0*/ 	.short	0x010a
        /*07c2*/ 	.byte	0xff
	.zero		1


	//   ....[109]....
        /*07c4*/ 	.word	0x00008070
        /*07c8*/ 	.word	0x00000003
        /*07cc*/ 	.word	0x00000070
        /*07d0*/ 	.short	0x010a
        /*07d2*/ 	.byte	0xff
	.zero		1


	//   ....[110]....
        /*07d4*/ 	.word	0x000080c0
        /*07d8*/ 	.word	0x00000003
        /*07dc*/ 	.word	0x00000040
        /*07e0*/ 	.short	0x010a
        /*07e2*/ 	.byte	0xff
	.zero		1


	//   ....[111]....
        /*07e4*/ 	.word	0x00008110
        /*07e8*/ 	.word	0x0000002b
        /*07ec*/ 	.word	0x00000090
        /*07f0*/ 	.short	0x010a
        /*07f2*/ 	.byte	0xff
	.zero		1


	//   ....[112]....
        /*07f4*/ 	.word	0x00008160
        /*07f8*/ 	.word	0x00000003
        /*07fc*/ 	.word	0x00000040
        /*0800*/ 	.short	0x010a
        /*0802*/ 	.byte	0xff
	.zero		1


	//----- nvinfo : EIATTR_NUM_MBARRIERS
	.align		4
.L_47:
        /*0804*/ 	.byte	0x03, 0x38
        /*0806*/ 	.short	0x001e


	//----- nvinfo : EIATTR_EXIT_INSTR_OFFSETS
	.align		4
        /*0808*/ 	.byte	0x04, 0x1c
        /*080a*/ 	.short	(.L_49 - .L_48)


	//   ....[0]....
.L_48:
        /*080c*/ 	.word	0x000028b0


	//   ....[1]....
        /*0810*/ 	.word	0x00002da0


	//   ....[2]....
        /*0814*/ 	.word	0x00002e00


	//   ....[3]....
        /*0818*/ 	.word	0x00003c90


	//   ....[4]....
        /*081c*/ 	.word	0x00004b50


	//   ....[5]....
        /*0820*/ 	.word	0x00004b90


	//   ....[6]....
        /*0824*/ 	.word	0x00007820


	//----- nvinfo : EIATTR_MAX_THREADS
	.align		4
.L_49:
        /*0828*/ 	.byte	0x04, 0x05
        /*082a*/ 	.short	(.L_51 - .L_50)
.L_50:
        /*082c*/ 	.word	0x00000100
        /*0830*/ 	.word	0x00000001
        /*0834*/ 	.word	0x00000001


	//----- nvinfo : EIATTR_CRS_STACK_SIZE
	.align		4
.L_51:
        /*0838*/ 	.byte	0x04, 0x1e
        /*083a*/ 	.short	(.L_53 - .L_52)
.L_52:
        /*083c*/ 	.word	0x00000000


	//----- nvinfo : EIATTR_CBANK_PARAM_SIZE
	.align		4
.L_53:
        /*0840*/ 	.byte	0x03, 0x19
        /*0842*/ 	.short	0x0800


	//----- nvinfo : EIATTR_PARAM_CBANK
	.align		4
        /*0844*/ 	.byte	0x04, 0x0a
        /*0846*/ 	.short	(.L_55 - .L_54)
	.align		4
.L_54:
        /*0848*/ 	.word	index@(.nv.constant0._ZN7cutlass13device_kernelINS_4gemm6kernel13GemmUniversalIN4cute5tupleIJiiiiEEENS1_10collective13CollectiveMmaINS1_35MainloopSm100TmaUmmaWarpSpecializedILi4ELi2ELi4ENS5_IJNS4_1CILi2EEENSA_ILi1EEESC_EEEEENS5_IJNSA_ILi64EEENSA_ILi128EEESF_EEEaNS5_IJlSC_lEEEaSI_NS4_8TiledMMAINS4_8MMA_AtomIJNS4_15SM100_MMA_S8_SSIaaiLi64ELi128ELNS4_4UMMA5MajorE0ELSN_0ELNSM_8SaturateE0EEEEEENS4_6LayoutINS5_IJSC_SC_SC_EEENS5_IJNSA_ILi0EEEST_ST_EEEEENS5_IJNS4_10UnderscoreESW_SW_EEEEENS4_13SM90_TMA_LOADENS4_14ComposedLayoutINS4_7SwizzleILi2ELi4ELi3EEENS4_18smem_ptr_flag_bitsILi8EEENSR_INS5_IJNSA_ILi8EEESF_EEENS5_IJSF_SC_EEEEEEEvNS4_8identityENS4_23SM90_TMA_LOAD_MULTICASTES19_vS1A_EENS_8epilogue10collective18CollectiveEpilogueINS1D_23Sm100TmaWarpSpecializedILi2ELi2ELi32ELb0ELb0EEEJSH_NS5_IJNSR_ISF_SC_EES1I_EEEaSI_aSI_NS1D_6fusion15FusionCallbacksIS1H_NS1K_17LinearCombinationIaiaiLNS_15FloatRoundStyleE2EEESH_S1J_JEEENS4_5SM1004TMEM4LOAD26SM100_TMEM_LOAD_16dp32b32xESZ_S19_NS4_39AutoVectorizingCopyWithAssumedAlignmentILi128EEENS4_14SM90_TMA_STOREES19_S1V_S1V_EEEvvEEEEvNT_6ParamsE)
        /*084c*/ 	.short	0x0380
        /*084e*/ 	.short	0x0800


	//----- nvinfo : EIATTR_SW_WAR
	.align		4
.L_55:
        /*0850*/ 	.byte	0x04, 0x36
        /*0852*/ 	.short	(.L_57 - .L_56)
.L_56:
        /*0854*/ 	.word	0x00000008
.L_57:


//--------------------- .nv.callgraph             --------------------------
	.section	.nv.callgraph,"",@"SHT_CUDA_CALLGRAPH"
	.align	4
	.sectionentsize	8
	.align		4
        /*0000*/ 	.word	0x00000000
	.align		4
        /*0004*/ 	.word	0xffffffff
	.align		4
        /*0008*/ 	.word	index@(_ZN7cutlass13device_kernelINS_4gemm6kernel13GemmUniversalIN4cute5tupleIJiiiiEEENS1_10collective13CollectiveMmaINS1_35MainloopSm100TmaUmmaWarpSpecializedILi4ELi2ELi4ENS5_IJNS4_1CILi2EEENSA_ILi1EEESC_EEEEENS5_IJNSA_ILi64EEENSA_ILi128EEESF_EEEaNS5_IJlSC_lEEEaSI_NS4_8TiledMMAINS4_8MMA_AtomIJNS4_15SM100_MMA_S8_SSIaaiLi64ELi128ELNS4_4UMMA5MajorE0ELSN_0ELNSM_8SaturateE0EEEEEENS4_6LayoutINS5_IJSC_SC_SC_EEENS5_IJNSA_ILi0EEEST_ST_EEEEENS5_IJNS4_10UnderscoreESW_SW_EEEEENS4_13SM90_TMA_LOADENS4_14ComposedLayoutINS4_7SwizzleILi2ELi4ELi3EEENS4_18smem_ptr_flag_bitsILi8EEENSR_INS5_IJNSA_ILi8EEESF_EEENS5_IJSF_SC_EEEEEEEvNS4_8identityENS4_23SM90_TMA_LOAD_MULTICASTES19_vS1A_EENS_8epilogue10collective18CollectiveEpilogueINS1D_23Sm100TmaWarpSpecializedILi2ELi2ELi32ELb0ELb0EEEJSH_NS5_IJNSR_ISF_SC_EES1I_EEEaSI_aSI_NS1D_6fusion15FusionCallbacksIS1H_NS1K_17LinearCombinationIaiaiLNS_15FloatRoundStyleE2EEESH_S1J_JEEENS4_5SM1004TMEM4LOAD26SM100_TMEM_LOAD_16dp32b32xESZ_S19_NS4_39AutoVectorizingCopyWithAssumedAlignmentILi128EEENS4_14SM90_TMA_STOREES19_S1V_S1V_EEEvvEEEEvNT_6ParamsE)
	.align		4
        /*000c*/ 	.word	index@(__assertfail)
	.align		4
        /*0010*/ 	.word	0x00000000
	.align		4
        /*0014*/ 	.word	0xfffffffe
	.align		4
        /*0018*/ 	.word	0x00000000
	.align		4
        /*001c*/ 	.word	0xfffffffd
	.align		4
        /*0020*/ 	.word	0x00000000
	.align		4
        /*0024*/ 	.word	0xfffffffc


//--------------------- .nv.constant4             --------------------------
	.section	.nv.constant4,"a",@progbits
	.align	8
	.align		8
.nv.constant4:
        /*0000*/ 	.dword	__assertfail
	.align		8
        /*0008*/ 	.dword	__unnamed_1
	.align		8
        /*0010*/ 	.dword	__unnamed_2
	.align		8
        /*0018*/ 	.dword	_ZN40_INTERNAL_5c4eee8c_4_k_cu_ada9769b_112984cuda3std3__45__cpo5beginE
	.align		8
        /*0020*/ 	.dword	_ZN40_INTERNAL_5c4eee8c_4_k_cu_ada9769b_112984cuda3std3__45__cpo3endE
	.align		8
        /*0028*/ 	.dword	_ZN40_INTERNAL_5c4eee8c_4_k_cu_ada9769b_112984cuda3std3__45__cpo6cbeginE
	.align		8
        /*0030*/ 	.dword	_ZN40_INTERNAL_5c4eee8c_4_k_cu_ada9769b_112984cuda3std3__45__cpo4cendE
	.align		8
        /*0038*/ 	.dword	_ZN40_INTERNAL_5c4eee8c_4_k_cu_ada9769b_112984cuda3std3__442_GLOBAL__N__5c4eee8c_4_k_cu_ada9769b_112986ignoreE
	.align		8
        /*0040*/ 	.dword	_ZN40_INTERNAL_5c4eee8c_4_k_cu_ada9769b_112984cuda3std3__419piecewise_constructE
	.align		8
        /*0048*/ 	.dword	_ZN40_INTERNAL_5c4eee8c_4_k_cu_ada9769b_112984cuda3std3__48in_placeE
	.align		8
        /*0050*/ 	.dword	_ZN40_INTERNAL_5c4eee8c_4_k_cu_ada9769b_112984cuda3std6ranges3__45__cpo4swapE
	.align		8
        /*0058*/ 	.dword	_ZN40_INTERNAL_5c4eee8c_4_k_cu_ada9769b_112984cuda3std6ranges3__45__cpo9iter_moveE
	.align		8
        /*0060*/ 	.dword	_ZN40_INTERNAL_5c4eee8c_4_k_cu_ada9769b_112984cute7productE
	.align		8
        /*0068*/ 	.dword	_ZN40_INTERNAL_5c4eee8c_4_k_cu_ada9769b_112984cute1_E
	.align		8
        /*0070*/ 	.dword	$str$25
	.align		8
        /*0078*/ 	.dword	$str$26
	.align		8
        /*0080*/ 	.dword	$str$27
	.align		8
        /*0088*/ 	.dword	$str$28


//--------------------- .text._ZN7cutlass13device_kernelINS_4gemm6kernel13GemmUniversalIN4cute5tupleIJiiiiEEENS1_10collective13CollectiveMmaINS1_35MainloopSm100TmaUmmaWarpSpecializedILi4ELi2ELi4ENS5_IJNS4_1CILi2EEENSA_ILi1EEESC_EEEEENS5_IJNSA_ILi64EEENSA_ILi128EEESF_EEEaNS5_IJlSC_lEEEaSI_NS4_8TiledMMAINS4_8MMA_AtomIJNS4_15SM100_MMA_S8_SSIaaiLi64ELi128ELNS4_4UMMA5MajorE0ELSN_0ELNSM_8SaturateE0EEEEEENS4_6LayoutINS5_IJSC_SC_SC_EEENS5_IJNSA_ILi0EEEST_ST_EEEEENS5_IJNS4_10UnderscoreESW_SW_EEEEENS4_13SM90_TMA_LOADENS4_14ComposedLayoutINS4_7SwizzleILi2ELi4ELi3EEENS4_18smem_ptr_flag_bitsILi8EEENSR_INS5_IJNSA_ILi8EEESF_EEENS5_IJSF_SC_EEEEEEEvNS4_8identityENS4_23SM90_TMA_LOAD_MULTICASTES19_vS1A_EENS_8epilogue10collective18CollectiveEpilogueINS1D_23Sm100TmaWarpSpecializedILi2ELi2ELi32ELb0ELb0EEEJSH_NS5_IJNSR_ISF_SC_EES1I_EEEaSI_aSI_NS1D_6fusion15FusionCallbacksIS1H_NS1K_17LinearCombinationIaiaiLNS_15FloatRoundStyleE2EEESH_S1J_JEEENS4_5SM1004TMEM4LOAD26SM100_TMEM_LOAD_16dp32b32xESZ_S19_NS4_39AutoVectorizingCopyWithAssumedAlignmentILi128EEENS4_14SM90_TMA_STOREES19_S1V_S1V_EEEvvEEEEvNT_6ParamsE --------------------------
	.section	.text._ZN7cutlass13device_kernelINS_4gemm6kernel13GemmUniversalIN4cute5tupleIJiiiiEEENS1_10collective13CollectiveMmaINS1_35MainloopSm100TmaUmmaWarpSpecializedILi4ELi2ELi4ENS5_IJNS4_1CILi2EEENSA_ILi1EEESC_EEEEENS5_IJNSA_ILi64EEENSA_ILi128EEESF_EEEaNS5_IJlSC_lEEEaSI_NS4_8TiledMMAINS4_8MMA_AtomIJNS4_15SM100_MMA_S8_SSIaaiLi64ELi128ELNS4_4UMMA5MajorE0ELSN_0ELNSM_8SaturateE0EEEEEENS4_6LayoutINS5_IJSC_SC_SC_EEENS5_IJNSA_ILi0EEEST_ST_EEEEENS5_IJNS4_10UnderscoreESW_SW_EEEEENS4_13SM90_TMA_LOADENS4_14ComposedLayoutINS4_7SwizzleILi2ELi4ELi3EEENS4_18smem_ptr_flag_bitsILi8EEENSR_INS5_IJNSA_ILi8EEESF_EEENS5_IJSF_SC_EEEEEEEvNS4_8identityENS4_23SM90_TMA_LOAD_MULTICASTES19_vS1A_EENS_8epilogue10collective18CollectiveEpilogueINS1D_23Sm100TmaWarpSpecializedILi2ELi2ELi32ELb0ELb0EEEJSH_NS5_IJNSR_ISF_SC_EES1I_EEEaSI_aSI_NS1D_6fusion15FusionCallbacksIS1H_NS1K_17LinearCombinationIaiaiLNS_15FloatRoundStyleE2EEESH_S1J_JEEENS4_5SM1004TMEM4LOAD26SM100_TMEM_LOAD_16dp32b32xESZ_S19_NS4_39AutoVectorizingCopyWithAssumedAlignmentILi128EEENS4_14SM90_TMA_STOREES19_S1V_S1V_EEEvvEEEEvNT_6ParamsE,"ax",@progbits
	.align	128
.text._ZN7cutlass13device_kernelINS_4gemm6kernel13GemmUniversalIN4cute5tupleIJiiiiEEENS1_10collective13CollectiveMmaINS1_35MainloopSm100TmaUmmaWarpSpecializedILi4ELi2ELi4ENS5_IJNS4_1CILi2EEENSA_ILi1EEESC_EEEEENS5_IJNSA_ILi64EEENSA_ILi128EEESF_EEEaNS5_IJlSC_lEEEaSI_NS4_8TiledMMAINS4_8MMA_AtomIJNS4_15SM100_MMA_S8_SSIaaiLi64ELi128ELNS4_4UMMA5MajorE0ELSN_0ELNSM_8SaturateE0EEEEEENS4_6LayoutINS5_IJSC_SC_SC_EEENS5_IJNSA_ILi0EEEST_ST_EEEEENS5_IJNS4_10UnderscoreESW_SW_EEEEENS4_13SM90_TMA_LOADENS4_14ComposedLayoutINS4_7SwizzleILi2ELi4ELi3EEENS4_18smem_ptr_flag_bitsILi8EEENSR_INS5_IJNSA_ILi8EEESF_EEENS5_IJSF_SC_EEEEEEEvNS4_8identityENS4_23SM90_TMA_LOAD_MULTICASTES19_vS1A_EENS_8epilogue10collective18CollectiveEpilogueINS1D_23Sm100TmaWarpSpecializedILi2ELi2ELi32ELb0ELb0EEEJSH_NS5_IJNSR_ISF_SC_EES1I_EEEaSI_aSI_NS1D_6fusion15FusionCallbacksIS1H_NS1K_17LinearCombinationIaiaiLNS_15FloatRoundStyleE2EEESH_S1J_JEEENS4_5SM1004TMEM4LOAD26SM100_TMEM_LOAD_16dp32b32xESZ_S19_NS4_39AutoVectorizingCopyWithAssumedAlignmentILi128EEENS4_14SM90_TMA_STOREES19_S1V_S1V_EEEvvEEEEvNT_6ParamsE:
        .type           _ZN7cutlass13device_kernelINS_4gemm6kernel13GemmUniversalIN4cute5tupleIJiiiiEEENS1_10collective13CollectiveMmaINS1_35MainloopSm100TmaUmmaWarpSpecializedILi4ELi2ELi4ENS5_IJNS4_1CILi2EEENSA_ILi1EEESC_EEEEENS5_IJNSA_ILi64EEENSA_ILi128EEESF_EEEaNS5_IJlSC_lEEEaSI_NS4_8TiledMMAINS4_8MMA_AtomIJNS4_15SM100_MMA_S8_SSIaaiLi64ELi128ELNS4_4UMMA5MajorE0ELSN_0ELNSM_8SaturateE0EEEEEENS4_6LayoutINS5_IJSC_SC_SC_EEENS5_IJNSA_ILi0EEEST_ST_EEEEENS5_IJNS4_10UnderscoreESW_SW_EEEEENS4_13SM90_TMA_LOADENS4_14ComposedLayoutINS4_7SwizzleILi2ELi4ELi3EEENS4_18smem_ptr_flag_bitsILi8EEENSR_INS5_IJNSA_ILi8EEESF_EEENS5_IJSF_SC_EEEEEEEvNS4_8identityENS4_23SM90_TMA_LOAD_MULTICASTES19_vS1A_EENS_8epilogue10collective18CollectiveEpilogueINS1D_23Sm100TmaWarpSpecializedILi2ELi2ELi32ELb0ELb0EEEJSH_NS5_IJNSR_ISF_SC_EES1I_EEEaSI_aSI_NS1D_6fusion15FusionCallbacksIS1H_NS1K_17LinearCombinationIaiaiLNS_15FloatRoundStyleE2EEESH_S1J_JEEENS4_5SM1004TMEM4LOAD26SM100_TMEM_LOAD_16dp32b32xESZ_S19_NS4_39AutoVectorizingCopyWithAssumedAlignmentILi128EEENS4_14SM90_TMA_STOREES19_S1V_S1V_EEEvvEEEEvNT_6ParamsE,@function
        .size           _ZN7cutlass13device_kernelINS_4gemm6kernel13GemmUniversalIN4cute5tupleIJiiiiEEENS1_10collective13CollectiveMmaINS1_35MainloopSm100TmaUmmaWarpSpecializedILi4ELi2ELi4ENS5_IJNS4_1CILi2EEENSA_ILi1EEESC_EEEEENS5_IJNSA_ILi64EEENSA_ILi128EEESF_EEEaNS5_IJlSC_lEEEaSI_NS4_8TiledMMAINS4_8MMA_AtomIJNS4_15SM100_MMA_S8_SSIaaiLi64ELi128ELNS4_4UMMA5MajorE0ELSN_0ELNSM_8SaturateE0EEEEEENS4_6LayoutINS5_IJSC_SC_SC_EEENS5_IJNSA_ILi0EEEST_ST_EEEEENS5_IJNS4_10UnderscoreESW_SW_EEEEENS4_13SM90_TMA_LOADENS4_14ComposedLayoutINS4_7SwizzleILi2ELi4ELi3EEENS4_18smem_ptr_flag_bitsILi8EEENSR_INS5_IJNSA_ILi8EEESF_EEENS5_IJSF_SC_EEEEEEEvNS4_8identityENS4_23SM90_TMA_LOAD_MULTICASTES19_vS1A_EENS_8epilogue10collective18CollectiveEpilogueINS1D_23Sm100TmaWarpSpecializedILi2ELi2ELi32ELb0ELb0EEEJSH_NS5_IJNSR_ISF_SC_EES1I_EEEaSI_aSI_NS1D_6fusion15FusionCallbacksIS1H_NS1K_17LinearCombinationIaiaiLNS_15FloatRoundStyleE2EEESH_S1J_JEEENS4_5SM1004TMEM4LOAD26SM100_TMEM_LOAD_16dp32b32xESZ_S19_NS4_39AutoVectorizingCopyWithAssumedAlignmentILi128EEENS4_14SM90_TMA_STOREES19_S1V_S1V_EEEvvEEEEvNT_6ParamsE,(.L_x_149 - _ZN7cutlass13device_kernelINS_4gemm6kernel13GemmUniversalIN4cute5tupleIJiiiiEEENS1_10collective13CollectiveMmaINS1_35MainloopSm100TmaUmmaWarpSpecializedILi4ELi2ELi4ENS5_IJNS4_1CILi2EEENSA_ILi1EEESC_EEEEENS5_IJNSA_ILi64EEENSA_ILi128EEESF_EEEaNS5_IJlSC_lEEEaSI_NS4_8TiledMMAINS4_8MMA_AtomIJNS4_15SM100_MMA_S8_SSIaaiLi64ELi128ELNS4_4UMMA5MajorE0ELSN_0ELNSM_8SaturateE0EEEEEENS4_6LayoutINS5_IJSC_SC_SC_EEENS5_IJNSA_ILi0EEEST_ST_EEEEENS5_IJNS4_10UnderscoreESW_SW_EEEEENS4_13SM90_TMA_LOADENS4_14ComposedLayoutINS4_7SwizzleILi2ELi4ELi3EEENS4_18smem_ptr_flag_bitsILi8EEENSR_INS5_IJNSA_ILi8EEESF_EEENS5_IJSF_SC_EEEEEEEvNS4_8identityENS4_23SM90_TMA_LOAD_MULTICASTES19_vS1A_EENS_8epilogue10collective18CollectiveEpilogueINS1D_23Sm100TmaWarpSpecializedILi2ELi2ELi32ELb0ELb0EEEJSH_NS5_IJNSR_ISF_SC_EES1I_EEEaSI_aSI_NS1D_6fusion15FusionCallbacksIS1H_NS1K_17LinearCombinationIaiaiLNS_15FloatRoundStyleE2EEESH_S1J_JEEENS4_5SM1004TMEM4LOAD26SM100_TMEM_LOAD_16dp32b32xESZ_S19_NS4_39AutoVectorizingCopyWithAssumedAlignmentILi128EEENS4_14SM90_TMA_STOREES19_S1V_S1V_EEEvvEEEEvNT_6ParamsE)
        .other          _ZN7cutlass13device_kernelINS_4gemm6kernel13GemmUniversalIN4cute5tupleIJiiiiEEENS1_10collective13CollectiveMmaINS1_35MainloopSm100TmaUmmaWarpSpecializedILi4ELi2ELi4ENS5_IJNS4_1CILi2EEENSA_ILi1EEESC_EEEEENS5_IJNSA_ILi64EEENSA_ILi128EEESF_EEEaNS5_IJlSC_lEEEaSI_NS4_8TiledMMAINS4_8MMA_AtomIJNS4_15SM100_MMA_S8_SSIaaiLi64ELi128ELNS4_4UMMA5MajorE0ELSN_0ELNSM_8SaturateE0EEEEEENS4_6LayoutINS5_IJSC_SC_SC_EEENS5_IJNSA_ILi0EEEST_ST_EEEEENS5_IJNS4_10UnderscoreESW_SW_EEEEENS4_13SM90_TMA_LOADENS4_14ComposedLayoutINS4_7SwizzleILi2ELi4ELi3EEENS4_18smem_ptr_flag_bitsILi8EEENSR_INS5_IJNSA_ILi8EEESF_EEENS5_IJSF_SC_EEEEEEEvNS4_8identityENS4_23SM90_TMA_LOAD_MULTICASTES19_vS1A_EENS_8epilogue10collective18CollectiveEpilogueINS1D_23Sm100TmaWarpSpecializedILi2ELi2ELi32ELb0ELb0EEEJSH_NS5_IJNSR_ISF_SC_EES1I_EEEaSI_aSI_NS1D_6fusion15FusionCallbacksIS1H_NS1K_17LinearCombinationIaiaiLNS_15FloatRoundStyleE2EEESH_S1J_JEEENS4_5SM1004TMEM4LOAD26SM100_TMEM_LOAD_16dp32b32xESZ_S19_NS4_39AutoVectorizingCopyWithAssumedAlignmentILi128EEENS4_14SM90_TMA_STOREES19_S1V_S1V_EEEvvEEEEvNT_6ParamsE,@"STO_CUDA_ENTRY STV_DEFAULT"
_ZN7cutlass13device_kernelINS_4gemm6kernel13GemmUniversalIN4cute5tupleIJiiiiEEENS1_10collective13CollectiveMmaINS1_35MainloopSm100TmaUmmaWarpSpecializedILi4ELi2ELi4ENS5_IJNS4_1CILi2EEENSA_ILi1EEESC_EEEEENS5_IJNSA_ILi64EEENSA_ILi128EEESF_EEEaNS5_IJlSC_lEEEaSI_NS4_8TiledMMAINS4_8MMA_AtomIJNS4_15SM100_MMA_S8_SSIaaiLi64ELi128ELNS4_4UMMA5MajorE0ELSN_0ELNSM_8SaturateE0EEEEEENS4_6LayoutINS5_IJSC_SC_SC_EEENS5_IJNSA_ILi0EEEST_ST_EEEEENS5_IJNS4_10UnderscoreESW_SW_EEEEENS4_13SM90_TMA_LOADENS4_14ComposedLayoutINS4_7SwizzleILi2ELi4ELi3EEENS4_18smem_ptr_flag_bitsILi8EEENSR_INS5_IJNSA_ILi8EEESF_EEENS5_IJSF_SC_EEEEEEEvNS4_8identityENS4_23SM90_TMA_LOAD_MULTICASTES19_vS1A_EENS_8epilogue10collective18CollectiveEpilogueINS1D_23Sm100TmaWarpSpecializedILi2ELi2ELi32ELb0ELb0EEEJSH_NS5_IJNSR_ISF_SC_EES1I_EEEaSI_aSI_NS1D_6fusion15FusionCallbacksIS1H_NS1K_17LinearCombinationIaiaiLNS_15FloatRoundStyleE2EEESH_S1J_JEEENS4_5SM1004TMEM4LOAD26SM100_TMEM_LOAD_16dp32b32xESZ_S19_NS4_39AutoVectorizingCopyWithAssumedAlignmentILi128EEENS4_14SM90_TMA_STOREES19_S1V_S1V_EEEvvEEEEvNT_6ParamsE:
[----:B------:R-:W1:Y:S01]  /*0000*/  LDC R1, c[0x0][0x37c] ;  /* 0x0000df00ff017b82 */ /* 0x000e620000000800 */
[----:B------:R-:W2:Y:S01]  /*0010*/  S2R R84, SR_TID.X ;  /* 0x0000000000547919 */ /* 0x000ea20000002100 */
[----:B------:R-:W3:Y:S01]  /*0020*/  LDCU.64 UR8, c[0x0][0x890] ;  /* 0x00011200ff0877ac */ /* 0x000ee20008000a00 */
[----:B------:R-:W-:Y:S02]  /*0030*/  PRMT R74, RZ, 0x7610, R74 ;  /* 0x00007610ff4a7816 */ /* 0x000fe4000000004a */
[----:B------:R-:W-:Y:S01]  /*0040*/  ELECT P3, URZ, PT ;  /* 0x0000000000ff782f */ /* 0x000fe20003860000 */
[----:B---3--:R-:W-:-:S04]  /*0050*/  UISETP.NE.U32.AND UP0, UPT, UR8, URZ, UPT ;  /* 0x000000ff0800728c */ /* 0x008fc8000bf05070 */
[----:B------:R-:W-:Y:S01]  /*0060*/  UISETP.NE.AND.EX UP0, UPT, UR9, URZ, UPT, UP0 ;  /* 0x000000ff0900728c */ /* 0x000fe2000bf05300 */
[----:B--2---:R-:W-:-:S05]  /*0070*/  SHF.R.U32.HI R75, RZ, 0x5, R84 ;  /* 0x00000005ff4b7819 */ /* 0x004fca0000011654 */
[----:B------:R-:W2:Y:S02]  /*0080*/  SHFL.IDX PT, R0, R75, RZ, 0x1f ;  /* 0x00001fff4b007589 */ /* 0x000ea400000e0000 */
[----:B--2---:R-:W-:Y:S01]  /*0090*/  R2UR UR18, R0 ;  /* 0x00000000001272ca */ /* 0x004fe200000e0000 */
[----:B-1----:R-:W-:-:S14]  /*00a0*/  BRA.U UP0, `(.L_x_0) ;  /* 0x0000000100307547 */ /* 0x002fdc000b800000 */
[----:B------:R-:W1:Y:S02]  /*00b0*/  LDCU.64 UR4, c[0x0][0x888] ;  /* 0x00011100ff0477ac */ /* 0x000e640008000a00 */
[----:B-1----:R-:W-:-:S04]  /*00c0*/  UISETP.NE.U32.AND UP0, UPT, UR4, URZ, UPT ;  /* 0x000000ff0400728c */ /* 0x002fc8000bf05070 */
[----:B------:R-:W-:-:S09]  /*00d0*/  UISETP.NE.AND.EX UP0, UPT, UR5, URZ, UPT, UP0 ;  /* 0x000000ff0500728c */ /* 0x000fd2000bf05300 */
[----:B------:R-:W-:Y:S05]  /*00e0*/  BRA.U !UP0, `(.L_x_1) ;  /* 0x0000000108147547 */ /* 0x000fea000b800000 */
[----:B------:R-:W1:Y:S01]  /*00f0*/  LDC.64 R40, c[0x0][0x888] ;  /* 0x00022200ff287b82 */ /* 0x000e620000000a00 */
[----:B------:R-:W1:Y:S02]  /*0100*/  LDCU.64 UR4, c[0x0][0x358] ;  /* 0x00006b00ff0477ac */ /* 0x000e640008000a00 */
[----:B-1----:R1:W5:Y:S01]  /*0110*/  LDG.E R40, desc[UR4][R40.64] ;  /* 0x0000000428287981 */ /* 0x002362000c1e1900 */
[----:B------:R-:W-:Y:S01]  /*0120*/  HFMA2 R74, -RZ, RZ, 0, 5.9604644775390625e-08 ;  /* 0x00000001ff4a7431 */ /* 0x000fe200000001ff */
[----:B------:R-:W-:Y:S05]  /*0130*/  BRA `(.L_x_0) ;  /* 0x00000000000c7947 */ /* 0x000fea0003800000 */
.L_x_1:
[----:B------:R-:W1:Y:S01]  /*0140*/  LDCU UR4, c[0x0][0x880] ;  /* 0x00011000ff0477ac */ /* 0x000e620008000800 */
[----:B------:R-:W-:Y:S01]  /*0150*/  HFMA2 R74, -RZ, RZ, 0, 5.9604644775390625e-08 ;  /* 0x00000001ff4a7431 */ /* 0x000fe200000001ff */
[----:B-1----:R-:W-:-:S07]  /*0160*/  MOV R40, UR4 ;  /* 0x0000000400287c02 */ /* 0x002fce0008000f00 */
.L_x_0:
[----:B------:R-:W2:Y:S02]  /*0170*/  LDCU.64 UR4, c[0x0][0x8b0] ;  /* 0x00011600ff0477ac */ /* 0x000ea40008000a00 */
[----:B--2---:R-:W-:-:S04]  /*0180*/  UISETP.NE.U32.AND UP0, UPT, UR4, URZ, UPT ;  /* 0x000000ff0400728c */ /* 0x004fc8000bf05070 */
[----:B------:R-:W-:-:S09]  /*0190*/  UISETP.NE.AND.EX UP0, UPT, UR5, URZ, UPT, UP0 ;  /* 0x000000ff0500728c */ /* 0x000fd2000bf05300 */
[----:B------:R-:W-:Y:S05]  /*01a0*/  BRA.U UP0, `(.L_x_2) ;  /* 0x0000000100287547 */ /* 0x000fea000b800000 */
[----:B------:R-:W2:Y:S02]  /*01b0*/  LDCU.64 UR4, c[0x0][0x8a8] ;  /* 0x00011500ff0477ac */ /* 0x000ea40008000a00 */
[----:B--2---:R-:W-:-:S04]  /*01c0*/  UISETP.NE.U32.AND UP0, UPT, UR4, URZ, UPT ;  /* 0x000000ff0400728c */ /* 0x004fc8000bf05070 */
[----:B------:R-:W-:-:S09]  /*01d0*/  UISETP.NE.AND.EX UP0, UPT, UR5, URZ, UPT, UP0 ;  /* 0x000000ff0500728c */ /* 0x000fd2000bf05300 */
[----:B------:R-:W-:Y:S05]  /*01e0*/  BRA.U !UP0, `(.L_x_3) ;  /* 0x0000000108107547 */ /* 0x000fea000b800000 */
[----:B------:R-:W2:Y:S01]  /*01f0*/  LDC.64 R38, c[0x0][0x8a8] ;  /* 0x00022a00ff267b82 */ /* 0x000ea20000000a00 */
[----:B------:R-:W2:Y:S02]  /*0200*/  LDCU.64 UR4, c[0x0][0x358] ;  /* 0x00006b00ff0477ac */ /* 0x000ea40008000a00 */
[----:B--2---:R2:W5:Y:S01]  /*0210*/  LDG.E R38, desc[UR4][R38.64] ;  /* 0x0000000426267981 */ /* 0x004562000c1e1900 */
[----:B------:R-:W-:Y:S05]  /*0220*/  BRA `(.L_x_2) ;  /* 0x0000000000087947 */ /* 0x000fea0003800000 */
.L_x_3:
[----:B------:R-:W2:Y:S02]  /*0230*/  LDCU UR4, c[0x0][0x8a0] ;  /* 0x00011400ff0477ac */ /* 0x000ea40008000800 */
[----:B--2---:R-:W-:Y:S02]  /*0240*/  MOV R38, UR4 ;  /* 0x0000000400267c02 */ /* 0x004fe40008000f00 */
.L_x_2:
[----:B------:R-:W-:Y:S01]  /*0250*/  IMAD.U32 R0, RZ, RZ, UR18 ;  /* 0x00000012ff007e24 */ /* 0x000fe2000f8e00ff */
[----:B------:R-:W-:Y:S04]  /*0260*/  BSSY.RECONVERGENT B0, `(.L_x_4) ;  /* 0x000000c000007945 */ /* 0x000fe80003800200 */
[C---:B------:R-:W-:Y:S02]  /*0270*/  ISETP.NE.OR P1, PT, R0.reuse, 0x1, !P3 ;  /* 0x000000010000780c */ /* 0x040fe40005f25670 */
[----:B------:R-:W-:-:S11]  /*0280*/  ISETP.NE.OR P0, PT, R0, 0x3, !P3 ;  /* 0x000000030000780c */ /* 0x000fd60005f05670 */
[----:B------:R-:W-:Y:S05]  /*0290*/  @P1 BRA `(.L_x_5) ;  /* 0x0000000000201947 */ /* 0x000fea0003800000 */
[----:B------:R-:W3:Y:S02]  /*02a0*/  LDCU.64 UR4, c[0x0][0x348] ;  /* 0x00006900ff0477ac */ /* 0x000ee40008000a00 */
[----:B---3--:R-:W-:Y:S02]  /*02b0*/  UIADD3 UR6, UP1, UPT, UR4, 0x80, URZ ;  /* 0x0000008004067890 */ /* 0x008fe4000ff3e0ff */
[----:B------:R-:W-:Y:S02]  /*02c0*/  UIADD3 UR4, UP0, UPT, UR4, 0x180, URZ ;  /* 0x0000018004047890 */ /* 0x000fe4000ff1e0ff */
[----:B------:R-:W-:Y:S02]  /*02d0*/  UIADD3.X UR7, UPT, UPT, URZ, UR5, URZ, UP1, !UPT ;  /* 0x00000005ff077290 */ /* 0x000fe40008ffe4ff */
[----:B------:R-:W-:-:S07]  /*02e0*/  UIADD3.X UR5, UPT, UPT, URZ, UR5, URZ, UP0, !UPT ;  /* 0x00000005ff057290 */ /* 0x000fce00087fe4ff */
[----:B------:R3:W-:Y:S02]  /*02f0*/  UTMACCTL.PF [UR6] ;  /* 0x00000000060079b9 */ /* 0x0007e40008040000 */
[----:B------:R3:W-:Y:S02]  /*0300*/  UTMACCTL.PF [UR4] ;  /* 0x00000000040079b9 */ /* 0x0007e40008040000 */
[----:B---3--:R-:W-:Y:S01]  /*0310*/  NOP ;  /* 0x0000000000007918 */ /* 0x008fe20000000000 */
.L_x_5:
[----:B------:R-:W-:Y:S05]  /*0320*/  BSYNC.RECONVERGENT B0 ;  /* 0x0000000000007941 */ /* 0x000fea0003800200 */
.L_x_4:
[----:B------:R-:W-:Y:S04]  /*0330*/  BSSY.RECONVERGENT B0, `(.L_x_6) ;  /* 0x000000a000007945 */ /* 0x000fe80003800200 */
        /* <DEDUP_REMOVED lines=9> */
.L_x_7:
[----:B------:R-:W-:Y:S05]  /*03d0*/  BSYNC.RECONVERGENT B0 ;  /* 0x0000000000007941 */ /* 0x000fea0003800200 */
.L_x_6:
[----:B------:R-:W3:Y:S01]  /*03e0*/  LDCU.64 UR4, c[0x0][0x888] ;  /* 0x00011100ff0477ac */ /* 0x000ee20008000a00 */
[----:B------:R-:W-:Y:S02]  /*03f0*/  UISETP.EQ.U32.AND UP2, UPT, UR8, URZ, UPT ;  /* 0x000000ff0800728c */ /* 0x000fe4000bf42070 */
[----:B------:R-:W-:Y:S02]  /*0400*/  UPLOP3.LUT UP3, UPT, UPT, UPT, UPT, 0x80, 0x8 ;  /* 0x000000000008789c */ /* 0x000fe40003f6f070 */
[----:B---3--:R-:W-:-:S04]  /*0410*/  UISETP.NE.U32.AND UP0, UPT, UR4, URZ, UPT ;  /* 0x000000ff0400728c */ /* 0x008fc8000bf05070 */
[----:B------:R-:W-:-:S04]  /*0420*/  UISETP.NE.AND.EX UP1, UPT, UR5, URZ, UPT, UP0 ;  /* 0x000000ff0500728c */ /* 0x000fc8000bf25300 */
[----:B------:R-:W-:-:S04]  /*0430*/  UISETP.EQ.OR.EX UP4, UPT, UR9, URZ, !UP1, UP2 ;  /* 0x000000ff0900728c */ /* 0x000fc8000cf82720 */
[----:B------:R-:W-:-:S06]  /*0440*/  UP2UR UR4, UPR, URZ, 0x10 ;  /* 0x00000010ff047883 */ /* 0x000fcc0008000000 */
[----:B------:R-:W-:Y:S01]  /*0450*/  MOV R77, UR4 ;  /* 0x00000004004d7c02 */ /* 0x000fe20008000f00 */
[----:B------:R-:W-:Y:S06]  /*0460*/  BRA.U !UP4, `(.L_x_8) ;  /* 0x000000010c207547 */ /* 0x000fec000b800000 */
[----:B-----5:R-:W-:Y:S01]  /*0470*/  R2UR UR5, R40 ;  /* 0x00000000280572ca */ /* 0x020fe200000e0000 */
[----:B------:R-:W-:Y:S02]  /*0480*/  UISETP.NE.U32.AND UP2, UPT, UR8, URZ, UPT ;  /* 0x000000ff0800728c */ /* 0x000fe4000bf45070 */
[----:B------:R-:W-:Y:S02]  /*0490*/  USEL UR4, URZ, 0xffffffff, UP1 ;  /* 0xffffffffff047887 */ /* 0x000fe40008800000 */
[----:B------:R-:W-:-:S08]  /*04a0*/  UISETP.NE.AND.EX UP2, UPT, UR9, URZ, UPT, UP2 ;  /* 0x000000ff0900728c */ /* 0x000fd0000bf45320 */
[----:B------:R-:W-:-:S04]  /*04b0*/  UISETP.NE.AND UP0, UPT, UR5, URZ, UPT ;  /* 0x000000ff0500728c */ /* 0x000fc8000bf05270 */
[----:B------:R-:W-:-:S04]  /*04c0*/  @!UP2 USEL UR4, URZ, 0xffffffff, UP0 ;  /* 0xffffffffff04a887 */ /* 0x000fc80008000000 */
[----:B------:R-:W-:-:S04]  /*04d0*/  ULOP3.LUT UR4, UR4, 0x1, URZ, 0xc0, !UPT ;  /* 0x0000000104047892 */ /* 0x000fc8000f8ec0ff */
[----:B------:R-:W-:Y:S02]  /*04e0*/  UISETP.NE.U32.AND UP3, UPT, UR4, 0x1, UPT ;  /* 0x000000010400788c */ /* 0x000fe4000bf65070 */
.L_x_8:
[----:B------:R-:W3:Y:S01]  /*04f0*/  SHFL.IDX PT, R2, R75, RZ, 0x1f ;  /* 0x00001fff4b027589 */ /* 0x000ee200000e0000 */
[----:B------:R-:W-:Y:S01]  /*0500*/  UISETP.NE.AND UP6, UPT, UR18, 0x2, UPT ;  /* 0x000000021200788c */ /* 0x000fe2000bfc5270 */
[----:B---3--:R-:W-:-:S13]  /*0510*/  ISETP.NE.AND P0, PT, R2, RZ, PT ;  /* 0x000000ff0200720c */ /* 0x008fda0003f05270 */
[----:B------:R-:W-:Y:S05]  /*0520*/  @P0 BRA `(.L_x_9) ;  /* 0x0000000000580947 */ /* 0x000fea0003800000 */
[----:B------:R-:W3:Y:S01]  /*0530*/  S2UR UR4, SR_CgaCtaId ;  /* 0x00000000000479c3 */ /* 0x000ee20000008800 */
[----:B------:R-:W-:Y:S01]  /*0540*/  UMOV UR5, 0x400 ;  /* 0x0000040000057882 */ /* 0x000fe20000000000 */
[----:B------:R-:W-:Y:S01]  /*0550*/  UMOV UR8, 0x1 ;  /* 0x0000000100087882 */ /* 0x000fe20000000000 */
[----:B------:R-:W-:Y:S01]  /*0560*/  UMOV UR6, 0x2 ;  /* 0x0000000200067882 */ /* 0x000fe20000000000 */
[----:B------:R-:W-:-:S04]  /*0570*/  UIADD3 UR8, UPT, UPT, -UR8, 0x100000, URZ ;  /* 0x0010000008087890 */ /* 0x000fc8000fffe1ff */
[----:B------:R-:W-:Y:S02]  /*0580*/  USHF.L.U32 UR9, UR8, 0xb, URZ ;  /* 0x0000000b08097899 */ /* 0x000fe400080006ff */
[----:B------:R-:W-:Y:S02]  /*0590*/  USHF.L.U32 UR8, UR8, 0x1, URZ ;  /* 0x0000000108087899 */ /* 0x000fe400080006ff */
[----:B------:R-:W-:-:S04]  /*05a0*/  UIADD3 UR6, UPT, UPT, -UR6, 0x100000, URZ ;  /* 0x0010000006067890 */ /* 0x000fc8000fffe1ff */
[----:B------:R-:W-:Y:S02]  /*05b0*/  USHF.L.U32 UR7, UR6, 0xb, URZ ;  /* 0x0000000b06077899 */ /* 0x000fe400080006ff */
[----:B------:R-:W-:Y:S01]  /*05c0*/  USHF.L.U32 UR6, UR6, 0x1, URZ ;  /* 0x0000000106067899 */ /* 0x000fe200080006ff */
[----:B------:R-:W-:Y:S01]  /*05d0*/  ELECT P0, URZ, PT ;  /* 0x0000000000ff782f */ /* 0x000fe20003800000 */
[----:B---3--:R-:W-:Y:S01]  /*05e0*/  ULEA UR4, UR4, UR5, 0x18 ;  /* 0x0000000504047291 */ /* 0x008fe2000f8ec0ff */
[----:B------:R-:W3:Y:S11]  /*05f0*/  FENCE.VIEW.ASYNC.S ;  /* 0x00000000000073c6 */ /* 0x000ef60000000000 */
[----:B---3--:R3:W4:Y:S01]  /*0600*/  SYNCS.EXCH.64 URZ, [UR4], UR8 ;  /* 0x0000000804ff75b2 */ /* 0x0087220008000100 */
[----:B------:R3:W1:Y:S01]  /*0610*/  SYNCS.EXCH.64 URZ, [UR4+0x20], UR6 ;  /* 0x0000200604ff75b2 */ /* 0x0006620008000100 */
[----:B------:R3:W1:Y:S01]  /*0620*/  SYNCS.EXCH.64 URZ, [UR4+0x8], UR8 ;  /* 0x0000080804ff75b2 */ /* 0x0006620008000100 */
[----:B------:R3:W1:Y:S01]  /*0630*/  SYNCS.EXCH.64 URZ, [UR4+0x28], UR6 ;  /* 0x0000280604ff75b2 */ /* 0x0006620008000100 */
[----:B------:R3:W1:Y:S01]  /*0640*/  SYNCS.EXCH.64 URZ, [UR4+0x10], UR8 ;  /* 0x0000100804ff75b2 */ /* 0x0006620008000100 */
[----:B------:R3:W1:Y:S01]  /*0650*/  SYNCS.EXCH.64 URZ, [UR4+0x30], UR6 ;  /* 0x0000300604ff75b2 */ /* 0x0006620008000100 */
[----:B------:R3:W1:Y:S01]  /*0660*/  SYNCS.EXCH.64 URZ, [UR4+0x18], UR8 ;  /* 0x0000180804ff75b2 */ /* 0x0006620008000100 */
[----:B------:R3:W1:Y:S01]  /*0670*/  SYNCS.EXCH.64 URZ, [UR4+0x38], UR6 ;  /* 0x0000380604ff75b2 */ /* 0x0006620008000100 */
[----:B------:R-:W-:Y:S01]  /*0680*/  NOP ;  /* 0x0000000000007918 */ /* 0x000fe20000000000 */
.L_x_9:
[----:B------:R-:W2:Y:S01]  /*0690*/  SHFL.IDX PT, R2, R75, RZ, 0x1f ;  /* 0x00001fff4b027589 */ /* 0x000ea200000e0000 */
[----:B------:R-:W-:Y:S01]  /*06a0*/  NOP ;  /* 0x0000000000007918 */ /* 0x000fe20000000000 */
[----:B--2---:R-:W-:-:S13]  /*06b0*/  ISETP.NE.AND P0, PT, R2, 0x1, PT ;  /* 0x000000010200780c */ /* 0x004fda0003f05270 */
[----:B------:R-:W-:Y:S05]  /*06c0*/  @P0 BRA `(.L_x_10) ;  /* 0x0000000000480947 */ /* 0x000fea0003800000 */
[----:B---3--:R-:W2:Y:S01]  /*06d0*/  S2UR UR4, SR_CgaCtaId ;  /* 0x00000000000479c3 */ /* 0x008ea20000008800 */
        /* <DEDUP_REMOVED lines=10> */
[----:B--2---:R-:W-:Y:S01]  /*0780*/  ULEA UR4, UR4, UR5, 0x18 ;  /* 0x0000000504047291 */ /* 0x004fe2000f8ec0ff */
[----:B------:R-:W2:Y:S11]  /*0790*/  FENCE.VIEW.ASYNC.S ;  /* 0x00000000000073c6 */ /* 0x000eb60000000000 */
[----:B--2---:R2:W3:Y:S01]  /*07a0*/  SYNCS.EXCH.64 URZ, [UR4+0x40], UR8 ;  /* 0x0000400804ff75b2 */ /* 0x0044e20008000100 */
[----:B------:R2:W1:Y:S01]  /*07b0*/  SYNCS.EXCH.64 URZ, [UR4+0x50], UR6 ;  /* 0x0000500604ff75b2 */ /* 0x0004620008000100 */
[----:B------:R2:W1:Y:S01]  /*07c0*/  SYNCS.EXCH.64 URZ, [UR4+0x48], UR8 ;  /* 0x0000480804ff75b2 */ /* 0x0004620008000100 */
[----:B------:R2:W1:Y:S01]  /*07d0*/  SYNCS.EXCH.64 URZ, [UR4+0x58], UR6 ;  /* 0x0000580604ff75b2 */ /* 0x0004620008000100 */
[----:B------:R-:W-:Y:S01]  /*07e0*/  NOP ;  /* 0x0000000000007918 */ /* 0x000fe20000000000 */
.L_x_10:
[----:B------:R-:W4:Y:S01]  /*07f0*/  SHFL.IDX PT, R2, R75, RZ, 0x1f ;  /* 0x00001fff4b027589 */ /* 0x000f2200000e0000 */
[----:B------:R-:W-:Y:S01]  /*0800*/  NOP ;  /* 0x0000000000007918 */ /* 0x000fe20000000000 */
[----:B----4-:R-:W-:-:S13]  /*0810*/  ISETP.NE.AND P0, PT, R2, 0x3, PT ;  /* 0x000000030200780c */ /* 0x010fda0003f05270 */
[----:B------:R-:W-:Y:S05]  /*0820*/  @P0 BRA `(.L_x_11) ;  /* 0x0000000000300947 */ /* 0x000fea0003800000 */
[----:B--23--:R-:W2:Y:S01]  /*0830*/  S2UR UR4, SR_CgaCtaId ;  /* 0x00000000000479c3 */ /* 0x00cea20000008800 */
[----:B------:R-:W-:Y:S01]  /*0840*/  UMOV UR6, 0x400 ;  /* 0x0000040000067882 */ /* 0x000fe20000000000 */
[----:B------:R-:W-:Y:S01]  /*0850*/  UMOV UR5, 0x20 ;  /* 0x0000002000057882 */ /* 0x000fe20000000000 */
[----:B------:R-:W-:Y:S01]  /*0860*/  ELECT P0, URZ, PT ;  /* 0x0000000000ff782f */ /* 0x000fe20003800000 */
[----:B--2---:R-:W-:Y:S02]  /*0870*/  ULEA UR6, UR4, UR6, 0x18 ;  /* 0x0000000604067291 */ /* 0x004fe4000f8ec0ff */
[----:B------:R-:W-:-:S04]  /*0880*/  UIADD3 UR4, UPT, UPT, -UR5, 0x100000, URZ ;  /* 0x0010000005047890 */ /* 0x000fc8000fffe1ff */
[----:B------:R-:W-:Y:S02]  /*0890*/  USHF.L.U32 UR5, UR4, 0xb, URZ ;  /* 0x0000000b04057899 */ /* 0x000fe400080006ff */
[----:B------:R-:W-:Y:S01]  /*08a0*/  USHF.L.U32 UR4, UR4, 0x1, URZ ;  /* 0x0000000104047899 */ /* 0x000fe200080006ff */
[----:B------:R-:W2:Y:S11]  /*08b0*/  FENCE.VIEW.ASYNC.S ;  /* 0x00000000000073c6 */ /* 0x000eb60000000000 */
[----:B--2---:R4:W2:Y:S01]  /*08c0*/  SYNCS.EXCH.64 URZ, [UR6+0x60], UR4 ;  /* 0x0000600406ff75b2 */ /* 0x0048a20008000100 */
[----:B------:R4:W3:Y:S02]  /*08d0*/  SYNCS.EXCH.64 URZ, [UR6+0x68], UR4 ;  /* 0x0000680406ff75b2 */ /* 0x0008e40008000100 */
[----:B----4-:R-:W-:Y:S01]  /*08e0*/  NOP ;  /* 0x0000000000007918 */ /* 0x010fe20000000000 */
.L_x_11:
[----:B------:R-:W4:Y:S01]  /*08f0*/  SHFL.IDX PT, R2, R75, RZ, 0x1f ;  /* 0x00001fff4b027589 */ /* 0x000f2200000e0000 */
[----:B------:R-:W-:Y:S01]  /*0900*/  NOP ;  /* 0x0000000000007918 */ /* 0x000fe20000000000 */
[----:B----4-:R-:W-:-:S13]  /*0910*/  ISETP.NE.AND P0, PT, R2, 0x4, PT ;  /* 0x000000040200780c */ /* 0x010fda0003f05270 */
[----:B------:R-:W-:Y:S05]  /*0920*/  @P0 BRA `(.L_x_12) ;  /* 0x00000000004c0947 */ /* 0x000fea0003800000 */
[----:B--23--:R-:W2:Y:S01]  /*0930*/  S2UR UR6, SR_CgaCtaId ;  /* 0x00000000000679c3 */ /* 0x00cea20000008800 */
[----:B------:R-:W-:Y:S01]  /*0940*/  UMOV UR4, 0x1e0 ;  /* 0x000001e000047882 */ /* 0x000fe20000000000 */
[----:B------:R-:W-:Y:S01]  /*0950*/  UMOV UR5, 0x400 ;  /* 0x0000040000057882 */ /* 0x000fe20000000000 */
[----:B------:R-:W-:Y:S01]  /*0960*/  USEL UR4, UR4, 0x1a0, UP3 ;  /* 0x000001a004047887 */ /* 0x000fe20009800000 */
[----:B------:R-:W-:Y:S01]  /*0970*/  UMOV UR8, 0x1 ;  /* 0x0000000100087882 */ /* 0x000fe20000000000 */
[----:B------:R-:W-:Y:S01]  /*0980*/  ELECT P0, URZ, PT ;  /* 0x0000000000ff782f */ /* 0x000fe20003800000 */
[----:B------:R-:W-:-:S04]  /*0990*/  UIADD3 UR8, UPT, UPT, -UR8, 0x100000, URZ ;  /* 0x0010000008087890 */ /* 0x000fc8000fffe1ff */
[----:B------:R-:W-:Y:S02]  /*09a0*/  USHF.L.U32 UR9, UR8, 0xb, URZ ;  /* 0x0000000b08097899 */ /* 0x000fe400080006ff */
[----:B------:R-:W-:Y:S02]  /*09b0*/  USHF.L.U32 UR8, UR8, 0x1, URZ ;  /* 0x0000000108087899 */ /* 0x000fe400080006ff */
[----:B--2---:R-:W-:Y:S02]  /*09c0*/  ULEA UR6, UR6, UR5, 0x18 ;  /* 0x0000000506067291 */ /* 0x004fe4000f8ec0ff */
[----:B------:R-:W-:-:S04]  /*09d0*/  UIADD3 UR4, UPT, UPT, -UR4, 0x100000, URZ ;  /* 0x0010000004047890 */ /* 0x000fc8000fffe1ff */
[----:B------:R-:W-:Y:S02]  /*09e0*/  USHF.L.U32 UR5, UR4, 0xb, URZ ;  /* 0x0000000b04057899 */ /* 0x000fe400080006ff */
[----:B------:R-:W-:Y:S01]  /*09f0*/  USHF.L.U32 UR4, UR4, 0x1, URZ ;  /* 0x0000000104047899 */ /* 0x000fe200080006ff */
[----:B------:R-:W2:Y:S03]  /*0a00*/  FENCE.VIEW.ASYNC.S ;  /* 0x00000000000073c6 */ /* 0x000ea60000000000 */
[----:B--2---:R4:W2:Y:S08]  /*0a10*/  SYNCS.EXCH.64 URZ, [UR6+0x70], UR8 ;  /* 0x0000700806ff75b2 */ /* 0x0048b00008000100 */
[----:B------:R4:W3:Y:S01]  /*0a20*/  SYNCS.EXCH.64 URZ, [UR6+0x80], UR4 ;  /* 0x0000800406ff75b2 */ /* 0x0008e20008000100 */
[----:B------:R4:W1:Y:S01]  /*0a30*/  SYNCS.EXCH.64 URZ, [UR6+0x78], UR8 ;  /* 0x0000780806ff75b2 */ /* 0x0008620008000100 */
[----:B------:R4:W1:Y:S02]  /*0a40*/  SYNCS.EXCH.64 URZ, [UR6+0x88], UR4 ;  /* 0x0000880406ff75b2 */ /* 0x0008640008000100 */
[----:B----4-:R-:W-:Y:S01]  /*0a50*/  NOP ;  /* 0x0000000000007918 */ /* 0x010fe20000000000 */
.L_x_12:
[----:B------:R-:W4:Y:S01]  /*0a60*/  SHFL.IDX PT, R2, R75, RZ, 0x1f ;  /* 0x00001fff4b027589 */ /* 0x000f2200000e0000 */
[----:B------:R-:W-:Y:S01]  /*0a70*/  NOP ;  /* 0x0000000000007918 */ /* 0x000fe20000000000 */
[----:B----4-:R-:W-:-:S13]  /*0a80*/  ISETP.NE.AND P0, PT, R2, 0x5, PT ;  /* 0x000000050200780c */ /* 0x010fda0003f05270 */
[----:B------:R-:W-:Y:S05]  /*0a90*/  @P0 BRA `(.L_x_13) ;  /* 0x0000000000580947 */ /* 0x000fea0003800000 */
[----:B--23--:R-:W2:Y:S01]  /*0aa0*/  S2UR UR4, SR_CgaCtaId ;  /* 0x00000000000479c3 */ /* 0x00cea20000008800 */
        /* <DEDUP_REMOVED lines=12> */
[----:B--2---:R4:W2:Y:S01]  /*0b70*/  SYNCS.EXCH.64 URZ, [UR4+0x90], UR8 ;  /* 0x0000900804ff75b2 */ /* 0x0048a20008000100 */
[----:B------:R4:W3:Y:S01]  /*0b80*/  SYNCS.EXCH.64 URZ, [UR4+0xb0], UR6 ;  /* 0x0000b00604ff75b2 */ /* 0x0008e20008000100 */
[----:B------:R4:W1:Y:S01]  /*0b90*/  SYNCS.EXCH.64 URZ, [UR4+0x98], UR8 ;  /* 0x0000980804ff75b2 */ /* 0x0008620008000100 */
[----:B------:R4:W1:Y:S01]  /*0ba0*/  SYNCS.EXCH.64 URZ, [UR4+0xb8], UR6 ;  /* 0x0000b80604ff75b2 */ /* 0x0008620008000100 */
[----:B------:R4:W1:Y:S01]  /*0bb0*/  SYNCS.EXCH.64 URZ, [UR4+0xa0], UR8 ;  /* 0x0000a00804ff75b2 */ /* 0x0008620008000100 */
[----:B------:R4:W1:Y:S01]  /*0bc0*/  SYNCS.EXCH.64 URZ, [UR4+0xc0], UR6 ;  /* 0x0000c00604ff75b2 */ /* 0x0008620008000100 */
[----:B------:R4:W1:Y:S01]  /*0bd0*/  SYNCS.EXCH.64 URZ, [UR4+0xa8], UR8 ;  /* 0x0000a80804ff75b2 */ /* 0x0008620008000100 */
[----:B------:R4:W1:Y:S02]  /*0be0*/  SYNCS.EXCH.64 URZ, [UR4+0xc8], UR6 ;  /* 0x0000c80604ff75b2 */ /* 0x0008640008000100 */
[----:B----4-:R-:W-:Y:S01]  /*0bf0*/  NOP ;  /* 0x0000000000007918 */ /* 0x010fe20000000000 */
.L_x_13:
[----:B------:R-:W4:Y:S01]  /*0c00*/  SHFL.IDX PT, R2, R75, RZ, 0x1f ;  /* 0x00001fff4b027589 */ /* 0x000f2200000e0000 */
[----:B------:R-:W1:Y:S01]  /*0c10*/  S2UR UR45, SR_CgaCtaId ;  /* 0x00000000002d79c3 */ /* 0x000e620000008800 */
[----:B------:R-:W-:Y:S01]  /*0c20*/  NOP ;  /* 0x0000000000007918 */ /* 0x000fe20000000000 */
[----:B----4-:R-:W-:-:S13]  /*0c30*/  ISETP.NE.AND P0, PT, R2, 0x3, PT ;  /* 0x000000030200780c */ /* 0x010fda0003f05270 */
[----:B-1----:R-:W-:Y:S05]  /*0c40*/  @P0 BRA `(.L_x_14) ;  /* 0x0000000000340947 */ /* 0x002fea0003800000 */
[----:B--23--:R-:W-:Y:S01]  /*0c50*/  UMOV UR4, 0x400 ;  /* 0x0000040000047882 */ /* 0x00cfe20000000000 */
[----:B------:R-:W-:Y:S01]  /*0c60*/  UMOV UR6, 0x20 ;  /* 0x0000002000067882 */ /* 0x000fe20000000000 */
[----:B------:R-:W-:Y:S02]  /*0c70*/  ULEA UR4, UR45, UR4, 0x18 ;  /* 0x000000042d047291 */ /* 0x000fe4000f8ec0ff */
[----:B------:R-:W-:-:S04]  /*0c80*/  UIADD3 UR6, UPT, UPT, -UR6, 0x100000, URZ ;  /* 0x0010000006067890 */ /* 0x000fc8000fffe1ff */
[----:B------:R-:W-:Y:S02]  /*0c90*/  USHF.L.U32 UR7, UR6, 0xb, URZ ;  /* 0x0000000b06077899 */ /* 0x000fe400080006ff */
[----:B------:R-:W-:Y:S01]  /*0ca0*/  USHF.L.U32 UR6, UR6, 0x1, URZ ;  /* 0x0000000106067899 */ /* 0x000fe200080006ff */
[----:B------:R-:W-:Y:S01]  /*0cb0*/  ELECT P0, URZ, PT ;  /* 0x0000000000ff782f */ /* 0x000fe20003800000 */
[----:B------:R-:W1:Y:S10]  /*0cc0*/  FENCE.VIEW.ASYNC.S ;  /* 0x00000000000073c6 */ /* 0x000e740000000000 */
[----:B-1----:R1:W4:Y:S01]  /*0cd0*/  SYNCS.EXCH.64 URZ, [UR4+0xd0], UR6 ;  /* 0x0000d00604ff75b2 */ /* 0x0023220008000100 */
[----:B------:R1:W2:Y:S01]  /*0ce0*/  SYNCS.EXCH.64 URZ, [UR4+0xe0], UR6 ;  /* 0x0000e00604ff75b2 */ /* 0x0002a20008000100 */
[----:B------:R1:W3:Y:S01]  /*0cf0*/  SYNCS.EXCH.64 URZ, [UR4+0xd8], UR6 ;  /* 0x0000d80604ff75b2 */ /* 0x0002e20008000100 */
[----:B------:R1:W1:Y:S01]  /*0d00*/  SYNCS.EXCH.64 URZ, [UR4+0xe8], UR6 ;  /* 0x0000e80604ff75b2 */ /* 0x0002620008000100 */
[----:B------:R-:W-:Y:S01]  /*0d10*/  NOP ;  /* 0x0000000000007918 */ /* 0x000fe20000000000 */
.L_x_14:
[----:B-123--:R-:W1:Y:S01]  /*0d20*/  LDCU UR4, c[0x0][0x36c] ;  /* 0x00006d80ff0477ac */ /* 0x00ee620008000800 */
[----:B------:R-:W-:Y:S01]  /*0d30*/  ISETP.NE.OR P3, PT, R0, 0x2, !P3 ;  /* 0x000000020000780c */ /* 0x000fe20005f65670 */
[----:B------:R-:W-:Y:S01]  /*0d40*/  NOP ;  /* 0x0000000000007918 */ /* 0x000fe20000000000 */
[----:B------:R-:W-:Y:S01]  /*0d50*/  LOP3.LUT R0, R84, 0x1f, RZ, 0xc0, !PT ;  /* 0x0000001f54007812 */ /* 0x000fe200078ec0ff */
[----:B------:R-:W-:Y:S02]  /*0d60*/  UISETP.NE.AND UP4, UPT, UR18, URZ, UPT ;  /* 0x000000ff1200728c */ /* 0x000fe4000bf85270 */
[----:B-1----:R-:W-:-:S09]  /*0d70*/  UISETP.EQ.U32.AND UP5, UPT, UR4, 0x1, UPT ;  /* 0x000000010400788c */ /* 0x002fd2000bfa2070 */
[----:B------:R-:W-:Y:S05]  /*0d80*/  BRA.U !UP5, `(.L_x_15) ;  /* 0x000000010d087547 */ /* 0x000fea000b800000 */
[----:B----4-:R-:W-:Y:S01]  /*0d90*/  UCGABAR_ARV ;  /* 0x00000000000079c7 */ /* 0x010fe20008000000 */
[----:B------:R-:W-:Y:S05]  /*0da0*/  BRA `(.L_x_16) ;  /* 0x0000000000047947 */ /* 0x000fea0003800000 */
.L_x_15:
[----:B----4-:R-:W-:Y:S01]  /*0db0*/  NOP ;  /* 0x0000000000007918 */ /* 0x010fe20000000000 */
.L_x_16:
[----:B------:R-:W1:Y:S01]  /*0dc0*/  S2UR UR20, SR_CTAID.X ;  /* 0x00000000001479c3 */ /* 0x000e620000002500 */
[----:B------:R-:W-:-:S05]  /*0dd0*/  CS2R.32 R76, SR_CgaSize ;  /* 0x00000000004c7805 */ /* 0x000fca0000008a00 */
[----:B------:R-:W-:-:S05]  /*0de0*/  IMAD R76, R76, -0xa0, RZ ;  /* 0xffffff604c4c7824 */ /* 0x000fca00078e02ff */
[----:B------:R-:W-:-:S14]  /*0df0*/  R2UR UR5, R76 ;  /* 0x000000004c0572ca */ /* 0x000fdc00000e0000 */
[----:B------:R-:W2:Y:S01]  /*0e00*/  LDCU UR5, c[0x0][UR5+0x2b0] ;  /* 0x00005600050577ac */ /* 0x000ea20008000800 */
[----:B------:R-:W-:-:S05]  /*0e10*/  CS2R.32 R76, SR_CgaSize ;  /* 0x00000000004c7805 */ /* 0x000fca0000008a00 */
[----:B------:R-:W-:-:S05]  /*0e20*/  IMAD R76, R76, -0xa0, RZ ;  /* 0xffffff604c4c7824 */ /* 0x000fca00078e02ff */
[----:B------:R-:W-:-:S14]  /*0e30*/  R2UR UR4, R76 ;  /* 0x000000004c0472ca */ /* 0x000fdc00000e0000 */
[----:B------:R-:W3:Y:S01]  /*0e40*/  LDCU UR4, c[0x0][UR4+0x2b4] ;  /* 0x00005680040477ac */ /* 0x000ee20008000800 */
[----:B------:R-:W4:Y:S01]  /*0e50*/  S2UR UR26, SR_CTAID.Y ;  /* 0x00000000001a79c3 */ /* 0x000f220000002600 */
[----:B------:R-:W-:-:S05]  /*0e60*/  CS2R.32 R76, SR_CgaSize ;  /* 0x00000000004c7805 */ /* 0x000fca0000008a00 */
[----:B------:R-:W-:-:S05]  /*0e70*/  IMAD R76, R76, -0xa0, RZ ;  /* 0xffffff604c4c7824 */ /* 0x000fca00078e02ff */
[----:B------:R-:W-:-:S14]  /*0e80*/  R2UR UR6, R76 ;  /* 0x000000004c0672ca */ /* 0x000fdc00000e0000 */
[----:B------:R-:W3:Y:S01]  /*0e90*/  LDCU UR6, c[0x0][UR6+0x2a0] ;  /* 0x00005400060677ac */ /* 0x000ee20008000800 */
[----:B------:R-:W-:-:S05]  /*0ea0*/  CS2R.32 R76, SR_CgaSize ;  /* 0x00000000004c7805 */ /* 0x000fca0000008a00 */
[----:B------:R-:W-:-:S05]  /*0eb0*/  IMAD R76, R76, -0xa0, RZ ;  /* 0xffffff604c4c7824 */ /* 0x000fca00078e02ff */
[----:B------:R-:W-:-:S14]  /*0ec0*/  R2UR UR63, R76 ;  /* 0x000000004c3f72ca */ /* 0x000fdc00000e0000 */
[----:B------:R-:W3:Y:S01]  /*0ed0*/  LDCU UR63, c[0x0][UR63+0x2a4] ;  /* 0x000054803f3f77ac */ /* 0x000ee20008000800 */
[----:B------:R-:W-:Y:S01]  /*0ee0*/  USHF.L.U32 UR24, UR45, 0xc, URZ ;  /* 0x0000000c2d187899 */ /* 0x000fe200080006ff */
[----:B------:R-:W3:Y:S01]  /*0ef0*/  LDCU UR19, c[0x0][0xb24] ;  /* 0x00016480ff1377ac */ /* 0x000ee20008000800 */
[----:B------:R-:W3:Y:S01]  /*0f00*/  LDCU UR42, c[0x0][0xb24] ;  /* 0x00016480ff2a77ac */ /* 0x000ee20008000800 */
[----:B-1----:R-:W-:Y:S01]  /*0f10*/  I2FP.F32.U32 R3, UR20 ;  /* 0x0000001400037c45 */ /* 0x002fe20008201000 */
[----:B------:R-:W1:Y:S04]  /*0f20*/  LDCU UR23, c[0x0][0xb30] ;  /* 0x00016600ff1777ac */ /* 0x000e680008000800 */
[----:B--2---:R-:W-:Y:S01]  /*0f30*/  FMUL R3, R3, UR5 ;  /* 0x0000000503037c20 */ /* 0x004fe20008400000 */
[----:B------:R-:W-:Y:S01]  /*0f40*/  ULOP3.LUT UR24, UR24, 0x1000, URZ, 0xc0, !UPT ;  /* 0x0000100018187892 */ /* 0x000fe2000f8ec0ff */
[----:B----4-:R-:W-:-:S04]  /*0f50*/  I2FP.F32.U32 R2, UR26 ;  /* 0x0000001a00027c45 */ /* 0x010fc80008201000 */
[----:B------:R-:W2:Y:S01]  /*0f60*/  F2I.U32.TRUNC.NTZ R3, R3 ;  /* 0x0000000300037305 */ /* 0x000ea2000020f000 */
[----:B---3--:R-:W-:-:S07]  /*0f70*/  FMUL R2, R2, UR4 ;  /* 0x0000000402027c20 */ /* 0x008fce0008400000 */
[----:B------:R-:W3:Y:S01]  /*0f80*/  F2I.U32.TRUNC.NTZ R2, R2 ;  /* 0x0000000200027305 */ /* 0x000ee2000020f000 */
[----:B--2---:R-:W-:Y:S02]  /*0f90*/  R2UR UR5, R3 ;  /* 0x00000000030572ca */ /* 0x004fe400000e0000 */
[----:B---3--:R-:W-:Y:S02]  /*0fa0*/  R2UR UR4, R2 ;  /* 0x00000000020472ca */ /* 0x008fe400000e0000 */
[----:B------:R-:W-:-:S09]  /*0fb0*/  PRMT R2, RZ, 0x7610, R2 ;  /* 0x00007610ff027816 */ /* 0x000fd20000000002 */
[----:B------:R-:W-:-:S04]  /*0fc0*/  UIADD3 UR5, UPT, UPT, -UR5, URZ, URZ ;  /* 0x000000ff05057290 */ /* 0x000fc8000fffe1ff */
[----:B------:R-:W-:Y:S02]  /*0fd0*/  UIMAD UR5, UR6, UR5, UR20 ;  /* 0x00000005060572a4 */ /* 0x000fe4000f8e0214 */
[----:B------:R-:W-:-:S04]  /*0fe0*/  UIADD3 UR4, UPT, UPT, -UR4, URZ, URZ ;  /* 0x000000ff04047290 */ /* 0x000fc8000fffe1ff */
[----:B------:R-:W-:Y:S01]  /*0ff0*/  IMAD.U32 R76, RZ, RZ, UR5 ;  /* 0x00000005ff4c7e24 */ /* 0x000fe2000f8e00ff */
[----:B------:R-:W-:Y:S01]  /*1000*/  UIMAD UR63, UR63, UR4, UR26 ;  /* 0x000000043f3f72a4 */ /* 0x000fe2000f8e021a */
[----:B-1----:R-:W-:Y:S11]  /*1010*/  BRA.U UP4, `(.L_x_17) ;  /* 0x0000000104287547 */ /* 0x002ff6000b800000 */
[----:B------:R-:W-:Y:S01]  /*1020*/  R2UR UR6, R76 ;  /* 0x000000004c0672ca */ /* 0x000fe200000e0000 */
[----:B------:R-:W-:-:S12]  /*1030*/  UISETP.NE.AND UP0, UPT, UR63, URZ, UPT ;  /* 0x000000ff3f00728c */ /* 0x000fd8000bf05270 */
[----:B------:R-:W-:-:S04]  /*1040*/  UISETP.EQ.OR UP0, UPT, UR6, URZ, !UP0 ;  /* 0x000000ff0600728c */ /* 0x000fc8000c702670 */
[----:B------:R-:W-:Y:S02]  /*1050*/  USEL UR5, URZ, 0x1, !UP0 ;  /* 0x00000001ff057887 */ /* 0x000fe4000c000000 */
[----:B------:R-:W-:-:S04]  /*1060*/  UISETP.NE.AND UP0, UPT, UR63, URZ, UPT ;  /* 0x000000ff3f00728c */ /* 0x000fc8000bf05270 */
[----:B------:R-:W-:Y:S02]  /*1070*/  USEL UR4, URZ, 0x2, UP0 ;  /* 0x00000002ff047887 */ /* 0x000fe40008000000 */
[----:B------:R-:W-:-:S04]  /*1080*/  UISETP.NE.AND UP0, UPT, UR6, 0x1, UPT ;  /* 0x000000010600788c */ /* 0x000fc8000bf05270 */
[----:B------:R-:W-:-:S04]  /*1090*/  USEL UR4, UR4, 0x2, UP0 ;  /* 0x0000000204047887 */ /* 0x000fc80008000000 */
[----:B------:R-:W-:-:S06]  /*10a0*/  UIADD3 UR4, UPT, UPT, UR5, UR4, URZ ;  /* 0x0000000405047290 */ /* 0x000fcc000fffe0ff */
[----:B------:R-:W-:-:S07]  /*10b0*/  MOV R2, UR4 ;  /* 0x0000000400027c02 */ /* 0x000fce0008000f00 */
.L_x_17:
[----:B------:R-:W1:Y:S01]  /*10c0*/  S2UR UR36, SR_CTAID.Z ;  /* 0x00000000002479c3 */ /* 0x000e620000002700 */
[----:B------:R-:W-:-:S09]  /*10d0*/  UISETP.GE.AND UP0, UPT, UR19, 0x1, UPT ;  /* 0x000000011300788c */ /* 0x000fd2000bf06270 */
[----:B------:R-:W-:Y:S05]  /*10e0*/  BRA.U !UP0, `(.L_x_18) ;  /* 0x0000000108d07547 */ /* 0x000fea000b800000 */
[----:B------:R-:W2:Y:S01]  /*10f0*/  LDCU UR21, c[0x0][0xb0c] ;  /* 0x00016180ff1577ac */ /* 0x000ea20008000800 */
[----:B------:R-:W3:Y:S01]  /*1100*/  LDCU.128 UR12, c[0x0][0xb10] ;  /* 0x00016200ff0c77ac */ /* 0x000ee20008000c00 */
[----:B------:R-:W4:Y:S01]  /*1110*/  LDCU UR6, c[0x0][0x370] ;  /* 0x00006e00ff0677ac */ /* 0x000f220008000800 */
[----:B------:R-:W1:Y:S01]  /*1120*/  LDCU UR7, c[0x0][0x374] ;  /* 0x00006e80ff0777ac */ /* 0x000e620008000800 */
[----:B------:R-:W1:Y:S01]  /*1130*/  LDCU UR22, c[0x0][0xb20] ;  /* 0x00016400ff1677ac */ /* 0x000e620008000800 */
[----:B--2---:R-:W-:Y:S02]  /*1140*/  UISETP.NE.AND UP0, UPT, UR21, 0x1, UPT ;  /* 0x000000011500788c */ /* 0x004fe4000bf05270 */
[----:B---3--:R-:W-:Y:S01]  /*1150*/  UIMAD.WIDE.U32 UR4, UR20, UR12, URZ ;  /* 0x0000000c140472a5 */ /* 0x008fe2000f8e00ff */
[----:B------:R-:W2:Y:S01]  /*1160*/  LDCU.64 UR8, c[0x0][0xb28] ;  /* 0x00016500ff0877ac */ /* 0x000ea20008000a00 */
[----:B----4-:R-:W-:Y:S02]  /*1170*/  UIMAD.WIDE.U32 UR10, UR6, UR12, URZ ;  /* 0x0000000c060a72a5 */ /* 0x010fe4000f8e00ff */
[----:B------:R-:W-:-:S02]  /*1180*/  USHF.R.U32.HI UR5, URZ, UR13, UR5 ;  /* 0x0000000dff057299 */ /* 0x000fc40008011605 */
[----:B------:R-:W-:Y:S02]  /*1190*/  UISETP.NE.AND UP2, UPT, UR19, 0x1, UPT ;  /* 0x000000011300788c */ /* 0x000fe4000bf45270 */
[----:B------:R-:W-:Y:S01]  /*11a0*/  USEL UR5, UR20, UR5, !UP0 ;  /* 0x0000000514057287 */ /* 0x000fe2000c000000 */
[----:B------:R-:W-:Y:S01]  /*11b0*/  UMOV UR10, UR11 ;  /* 0x0000000b000a7c82 */ /* 0x000fe20008000000 */
[----:B------:R-:W-:Y:S02]  /*11c0*/  UIMAD.WIDE.U32 UR16, UR26, UR15, URZ ;  /* 0x0000000f1a1072a5 */ /* 0x000fe4000f8e00ff */
[----:B------:R-:W-:Y:S02]  /*11d0*/  @UP0 USHF.R.U32.HI UR6, URZ, UR13, UR10 ;  /* 0x0000000dff060299 */ /* 0x000fe4000801160a */
[----:B------:R-:W-:Y:S02]  /*11e0*/  UISETP.NE.AND UP0, UPT, UR14, 0x1, UPT ;  /* 0x000000010e00788c */ /* 0x000fe4000bf05270 */
[----:B-1----:R-:W-:-:S02]  /*11f0*/  UIMAD.WIDE.U32 UR10, UR7, UR15, URZ ;  /* 0x0000000f070a72a5 */ /* 0x002fc4000f8e00ff */
[----:B--2---:R-:W-:Y:S01]  /*1200*/  UIMAD.WIDE.U32 UR12, UR6, UR8, URZ ;  /* 0x00000008060c72a5 */ /* 0x004fe2000f8e00ff */
[----:B------:R-:W-:Y:S02]  /*1210*/  UMOV UR4, UR17 ;  /* 0x0000001100047c82 */ /* 0x000fe40008000000 */
[----:B------:R-:W-:Y:S02]  /*1220*/  USHF.R.U32.HI UR4, URZ, UR22, UR4 ;  /* 0x00000016ff047299 */ /* 0x000fe40008011604 */
[----:B------:R-:W-:Y:S02]  /*1230*/  UMOV UR10, UR11 ;  /* 0x0000000b000a7c82 */ /* 0x000fe40008000000 */
[----:B------:R-:W-:Y:S01]  /*1240*/  UMOV UR12, UR13 ;  /* 0x0000000d000c7c82 */ /* 0x000fe20008000000 */
[----:B------:R-:W-:Y:S02]  /*1250*/  @UP0 USHF.R.U32.HI UR7, URZ, UR22, UR10 ;  /* 0x00000016ff070299 */ /* 0x000fe4000801160a */
[----:B------:R-:W-:-:S02]  /*1260*/  USEL UR4, UR26, UR4, !UP0 ;  /* 0x000000041a047287 */ /* 0x000fc4000c000000 */
[----:B------:R-:W-:Y:S02]  /*1270*/  UIMAD.WIDE.U32 UR10, UR7, UR8, URZ ;  /* 0x00000008070a72a5 */ /* 0x000fe4000f8e00ff */
[----:B------:R-:W-:Y:S02]  /*1280*/  @UP2 USHF.R.U32.HI UR6, URZ, UR9, UR12 ;  /* 0x00000009ff062299 */ /* 0x000fe4000801160c */
[----:B------:R-:W-:-:S03]  /*1290*/  UIMAD.WIDE.U32 UR12, UR4, UR8, URZ ;  /* 0x00000008040c72a5 */ /* 0x000fc6000f8e00ff */
[----:B------:R-:W-:Y:S02]  /*12a0*/  UMOV UR10, UR11 ;  /* 0x0000000b000a7c82 */ /* 0x000fe40008000000 */
[----:B------:R-:W-:Y:S02]  /*12b0*/  @UP2 USHF.R.U32.HI UR7, URZ, UR9, UR10 ;  /* 0x00000009ff072299 */ /* 0x000fe4000801160a */
[----:B------:R-:W-:Y:S02]  /*12c0*/  UIMAD UR10, UR6, UR19, URZ ;  /* 0x00000013060a72a4 */ /* 0x000fe4000f8e02ff */
[----:B------:R-:W-:-:S04]  /*12d0*/  UIMAD UR7, UR7, UR19, URZ ;  /* 0x00000013070772a4 */ /* 0x000fc8000f8e02ff */
[----:B------:R-:W-:-:S03]  /*12e0*/  UISETP.GE.AND UP0, UPT, UR4, UR7, UPT ;  /* 0x000000070400728c */ /* 0x000fc6000bf06270 */
[----:B------:R-:W-:Y:S01]  /*12f0*/  UMOV UR7, UR13 ;  /* 0x0000000d00077c82 */ /* 0x000fe20008000000 */
[----:B------:R-:W-:Y:S02]  /*1300*/  UISETP.GE.OR UP0, UPT, UR5, UR10, UP0 ;  /* 0x0000000a0500728c */ /* 0x000fe40008706670 */
[----:B------:R-:W-:Y:S02]  /*1310*/  UIMAD.WIDE.U32 UR10, UR5, UR8, URZ ;  /* 0x00000008050a72a5 */ /* 0x000fe4000f8e00ff */
[----:B------:R-:W-:Y:S02]  /*1320*/  USHF.R.U32.HI UR7, URZ, UR9, UR7 ;  /* 0x00000009ff077299 */ /* 0x000fe40008011607 */
[----:B------:R-:W-:Y:S02]  /*1330*/  UIADD3 UR10, UPT, UPT, -UR4, URZ, URZ ;  /* 0x000000ff040a7290 */ /* 0x000fe4000fffe1ff */
[----:B------:R-:W-:Y:S02]  /*1340*/  USEL UR7, UR4, UR7, !UP2 ;  /* 0x0000000704077287 */ /* 0x000fe4000d000000 */
[----:B------:R-:W-:Y:S01]  /*1350*/  UIMAD UR10, UR14, UR10, UR26 ;  /* 0x0000000a0e0a72a4 */ /* 0x000fe2000f8e021a */
[----:B------:R-:W-:Y:S01]  /*1360*/  @!UP0 UMOV UR8, UR11 ;  /* 0x0000000b00088c82 */ /* 0x000fe20008000000 */
[----:B------:R-:W-:-:S02]  /*1370*/  UIADD3 UR11, UPT, UPT, -UR5, URZ, URZ ;  /* 0x000000ff050b7290 */ /* 0x000fc4000fffe1ff */
[----:B------:R-:W-:Y:S02]  /*1380*/  @!UP0 USHF.R.U32.HI UR8, URZ, UR9, UR8 ;  /* 0x00000009ff088299 */ /* 0x000fe40008011608 */
[----:B------:R-:W-:Y:S02]  /*1390*/  UIADD3 UR9, UPT, UPT, -UR7, URZ, URZ ;  /* 0x000000ff07097290 */ /* 0x000fe4000fffe1ff */
[----:B------:R-:W-:Y:S02]  /*13a0*/  @!UP0 USEL UR8, UR5, UR8, !UP2 ;  /* 0x0000000805088287 */ /* 0x000fe4000d000000 */
[----:B------:R-:W-:Y:S02]  /*13b0*/  UIMAD UR9, UR19, UR9, UR4 ;  /* 0x00000009130972a4 */ /* 0x000fe4000f8e0204 */
[----:B------:R-:W-:Y:S02]  /*13c0*/  @!UP0 UIADD3 UR7, UPT, UPT, UR7, -UR8, URZ ;  /* 0x8000000807078290 */ /* 0x000fe4000fffe0ff */
[----:B------:R-:W-:-:S02]  /*13d0*/  @!UP0 UIMAD UR6, UR9, UR6, UR8 ;  /* 0x00000006090682a4 */ /* 0x000fc4000f8e0208 */
[----:B------:R-:W-:Y:S02]  /*13e0*/  @!UP0 UIMAD UR4, UR7, UR19, UR5 ;  /* 0x00000013070482a4 */ /* 0x000fe4000f8e0205 */
[----:B------:R-:W-:Y:S02]  /*13f0*/  UIMAD UR20, UR21, UR11, UR20 ;  /* 0x0000000b151472a4 */ /* 0x000fe4000f8e0214 */
[----:B------:R-:W-:Y:S01]  /*1400*/  UIMAD UR26, UR4, UR14, UR10 ;  /* 0x0000000e041a72a4 */ /* 0x000fe2000f8e020a */
[----:B------:R-:W-:Y:S02]  /*1410*/  @!UP0 UMOV UR5, UR6 ;  /* 0x0000000600058c82 */ /* 0x000fe40008000000 */
[----:B------:R-:W-:-:S12]  /*1420*/  UIMAD UR20, UR5, UR21, UR20 ;  /* 0x00000015051472a4 */ /* 0x000fd8000f8e0214 */
.L_x_18:
[----:B------:R-:W-:-:S09]  /*1430*/  UISETP.NE.AND UP0, UPT, UR23, 0x1, UPT ;  /* 0x000000011700788c */ /* 0x000fd2000bf05270 */
[----:B------:R-:W-:Y:S05]  /*1440*/  BRA.U UP0, `(.L_x_19) ;  /* 0x0000000100407547 */ /* 0x000fea000b800000 */
[----:B------:R-:W2:Y:S01]  /*1450*/  LDCU.128 UR8, c[0x0][0xb10] ;  /* 0x00016200ff0877ac */ /* 0x000ea20008000c00 */
[----:B------:R-:W3:Y:S01]  /*1460*/  LDCU UR12, c[0x0][0xb0c] ;  /* 0x00016180ff0c77ac */ /* 0x000ee20008000800 */
[----:B------:R-:W4:Y:S01]  /*1470*/  LDCU UR13, c[0x0][0xb20] ;  /* 0x00016400ff0d77ac */ /* 0x000f220008000800 */
[----:B--2---:R-:W-:Y:S02]  /*1480*/  UIMAD.WIDE.U32 UR4, UR20, UR8, URZ ;  /* 0x00000008140472a5 */ /* 0x004fe4000f8e00ff */
[----:B------:R-:W-:Y:S02]  /*1490*/  UIMAD.WIDE.U32 UR6, UR26, UR11, URZ ;  /* 0x0000000b1a0672a5 */ /* 0x000fe4000f8e00ff */
[----:B---3--:R-:W-:Y:S02]  /*14a0*/  UISETP.NE.AND UP0, UPT, UR12, 0x1, UPT ;  /* 0x000000010c00788c */ /* 0x008fe4000bf05270 */
[----:B------:R-:W-:-:S03]  /*14b0*/  USHF.R.U32.HI UR5, URZ, UR9, UR5 ;  /* 0x00000009ff057299 */ /* 0x000fc60008011605 */
[----:B------:R-:W-:Y:S01]  /*14c0*/  UMOV UR4, UR7 ;  /* 0x0000000700047c82 */ /* 0x000fe20008000000 */
[----:B------:R-:W-:Y:S02]  /*14d0*/  USEL UR5, UR20, UR5, !UP0 ;  /* 0x0000000514057287 */ /* 0x000fe4000c000000 */
[----:B------:R-:W-:Y:S02]  /*14e0*/  UISETP.NE.AND UP0, UPT, UR10, 0x1, UPT ;  /* 0x000000010a00788c */ /* 0x000fe4000bf05270 */
[----:B----4-:R-:W-:-:S04]  /*14f0*/  USHF.R.U32.HI UR4, URZ, UR13, UR4 ;  /* 0x0000000dff047299 */ /* 0x010fc80008011604 */
[----:B------:R-:W-:-:S04]  /*1500*/  USEL UR4, UR26, UR4, !UP0 ;  /* 0x000000041a047287 */ /* 0x000fc8000c000000 */
[----:B------:R-:W-:Y:S02]  /*1510*/  UIADD3 UR6, UPT, UPT, UR5, -UR4, URZ ;  /* 0x8000000405067290 */ /* 0x000fe4000fffe0ff */
[----:B------:R-:W-:Y:S02]  /*1520*/  UIADD3 UR4, UPT, UPT, -UR5, UR4, URZ ;  /* 0x0000000405047290 */ /* 0x000fe4000fffe1ff */
[----:B------:R-:W-:Y:S02]  /*1530*/  UIMAD UR26, UR6, UR10, UR26 ;  /* 0x0000000a061a72a4 */ /* 0x000fe4000f8e021a */
[----:B------:R-:W-:-:S12]  /*1540*/  UIMAD UR20, UR4, UR12, UR20 ;  /* 0x0000000c041472a4 */ /* 0x000fd8000f8e0214 */
.L_x_19:
[----:B------:R-:W-:Y:S01]  /*1550*/  UISETP.NE.AND UP0, UPT, UR18, 0x2, UPT ;  /* 0x000000021200788c */ /* 0x000fe2000bf05270 */
[----:B------:R-:W-:Y:S09]  /*1560*/  BRA.U !UP5, `(.L_x_20) ;  /* 0x000000010d0c7547 */ /* 0x000ff2000b800000 */
[----:B------:R-:W-:Y:S01]  /*1570*/  UCGABAR_WAIT ;  /* 0x0000000000007dc7 */ /* 0x000fe20008000000 */
[----:B------:R-:W-:Y:S01]  /*1580*/  CCTL.IVALL ;  /* 0x00000000ff00798f */ /* 0x000fe20002000000 */
[----:B------:R-:W-:Y:S05]  /*1590*/  BRA `(.L_x_21) ;  /* 0x0000000000047947 */ /* 0x000fea0003800000 */
.L_x_20:
[----:B------:R-:W-:Y:S06]  /*15a0*/  BAR.SYNC.DEFER_BLOCKING 0x0 ;  /* 0x0000000000007b1d */ /* 0x000fec0000010000 */
.L_x_21:
[----:B------:R-:W-:Y:S05]  /*15b0*/  BRA.U UP0, `(.L_x_22) ;  /* 0x0000001100c47547 */ /* 0x000fea000b800000 */
[----:B------:R-:W2:Y:S01]  /*15c0*/  LDCU UR6, c[0x0][0x38c] ;  /* 0x00007180ff0677ac */ /* 0x000ea20008000800 */
[----:B------:R-:W-:Y:S01]  /*15d0*/  PLOP3.LUT P1, PT, PT, PT, UP3, 0x80, 0x8 ;  /* 0x000000000008781c */ /* 0x000fe20003f2f038 */
[----:B------:R-:W-:Y:S01]  /*15e0*/  IMAD.MOV.U32 R12, RZ, RZ, 0x1 ;  /* 0x00000001ff0c7424 */ /* 0x000fe200078e00ff */
[----:B------:R-:W-:Y:S01]  /*15f0*/  ISETP.EQ.OR P2, PT, R0, RZ, P3 ;  /* 0x000000ff0000720c */ /* 0x000fe20001f42670 */
[----:B------:R-:W-:Y:S01]  /*1600*/  UISETP.NE.AND UP1, UPT, UR18, URZ, UPT ;  /* 0x000000ff1200728c */ /* 0x000fe2000bf25270 */
[----:B------:R-:W-:Y:S01]  /*1610*/  PLOP3.LUT P1, PT, P1, PT, PT, 0x8, 0x80 ;  /* 0x000000000080781c */ /* 0x000fe20000f2e170 */
[----:B------:R-:W-:Y:S01]  /*1620*/  USEL UR25, URZ, 0x1, UP6 ;  /* 0x00000001ff197887 */ /* 0x000fe2000b000000 */
[----:B------:R-:W-:Y:S01]  /*1630*/  CS2R R10, SRZ ;  /* 0x00000000000a7805 */ /* 0x000fe2000001ff00 */
[----:B------:R-:W-:Y:S01]  /*1640*/  IMAD.MOV.U32 R9, RZ, RZ, RZ ;  /* 0x000000ffff097224 */ /* 0x000fe200078e00ff */
[----:B------:R-:W3:Y:S01]  /*1650*/  LDCU UR39, c[0x0][0x370] ;  /* 0x00006e00ff2777ac */ /* 0x000ee20008000800 */
[----:B------:R-:W-:Y:S01]  /*1660*/  IMAD.MOV.U32 R8, RZ, RZ, 0x1 ;  /* 0x00000001ff087424 */ /* 0x000fe200078e00ff */
[----:B------:R-:W4:Y:S01]  /*1670*/  LDCU.64 UR28, c[0x0][0x348] ;  /* 0x00006900ff1c77ac */ /* 0x000f220008000a00 */
[----:B------:R-:W-:-:S02]  /*1680*/  USHF.R.U32.HI UR44, URZ, 0x6, UR24 ;  /* 0x00000006ff2c7899 */ /* 0x000fc40008011618 */
[----:B--2---:R-:W-:Y:S02]  /*1690*/  UIADD3 UR5, UPT, UPT, UR6, 0x3f, URZ ;  /* 0x0000003f06057890 */ /* 0x004fe4000fffe0ff */
[----:B------:R-:W-:Y:S02]  /*16a0*/  UIADD3 UR46, UPT, UPT, UR6, 0x7e, URZ ;  /* 0x0000007e062e7890 */ /* 0x000fe4000fffe0ff */
[----:B------:R-:W-:Y:S01]  /*16b0*/  USHF.R.S32.HI UR4, URZ, 0x1f, UR5 ;  /* 0x0000001fff047899 */ /* 0x000fe20008011405 */
[----:B------:R-:W2:Y:S03]  /*16c0*/  LDCU UR38, c[0x0][0x374] ;  /* 0x00006e80ff2677ac */ /* 0x000ea60008000800 */
[----:B------:R-:W-:Y:S02]  /*16d0*/  ULEA.HI UR4, UR4, UR5, URZ, 0x6 ;  /* 0x0000000504047291 */ /* 0x000fe4000f8f30ff */
[----:B------:R-:W-:-:S02]  /*16e0*/  USEL UR25, UR25, 0x2, UP1 ;  /* 0x0000000219197887 */ /* 0x000fc40008800000 */
[----:B------:R-:W-:Y:S02]  /*16f0*/  USHF.R.S32.HI UR41, URZ, 0x6, UR4 ;  /* 0x00000006ff297899 */ /* 0x000fe40008011404 */
[----:B------:R-:W-:Y:S02]  /*1700*/  UIADD3 UR4, UPT, UPT, UR6, -0x1, URZ ;  /* 0xffffffff06047890 */ /* 0x000fe4000fffe0ff */
[----:B------:R-:W-:Y:S02]  /*1710*/  UISETP.LT.U32.AND UP0, UPT, UR41, 0x4, UPT ;  /* 0x000000042900788c */ /* 0x000fe4000bf01070 */
[----:B------:R-:W-:Y:S02]  /*1720*/  UISETP.GE.U32.AND UP2, UPT, UR4, -0x7f, UPT ;  /* 0xffffff810400788c */ /* 0x000fe4000bf46070 */
[----:B------:R-:W-:Y:S01]  /*1730*/  USEL UR40, UR41, 0x4, UP0 ;  /* 0x0000000429287887 */ /* 0x000fe20008000000 */
[----:B------:R-:W-:-:S03]  /*1740*/  UMOV UR5, URZ ;  /* 0x000000ff00057c82 */ /* 0x000fc60008000000 */
[----:B------:R-:W-:Y:S02]  /*1750*/  UIADD3 UR21, UPT, UPT, UR40, -0x1, URZ ;  /* 0xffffffff28157890 */ /* 0x000fe4000fffe0ff */
[----:B------:R-:W-:-:S03]  /*1760*/  UIADD3 UR43, UPT, UPT, UR41, -UR40, URZ ;  /* 0x80000028292b7290 */ /* 0x000fc6000fffe0ff */
[----:B------:R-:W-:-:S04]  /*1770*/  @UP2 UIADD3 UR21, UPT, UPT, UR40, URZ, URZ ;  /* 0x000000ff28152290 */ /* 0x000fc8000fffe0ff */
[----:B--234-:R-:W-:-:S12]  /*1780*/  UIADD3 UR21, UPT, UPT, UR21, 0x1, URZ ;  /* 0x0000000115157890 */ /* 0x01cfd8000fffe0ff */
.L_x_42:
[----:B------:R-:W-:Y:S01]  /*1790*/  UISETP.NE.AND UP0, UPT, UR45, URZ, UPT ;  /* 0x000000ff2d00728c */ /* 0x000fe2000bf05270 */
[----:B------:R-:W2:Y:S08]  /*17a0*/  S2UR UR45, SR_CgaCtaId ;  /* 0x00000000002d79c3 */ /* 0x000eb00000008800 */
[----:B------:R-:W-:Y:S05]  /*17b0*/  BRA.U UP0, `(.L_x_23) ;  /* 0x0000000100347547 */ /* 0x000fea000b800000 */
[----:B------:R-:W3:Y:S01]  /*17c0*/  S2R R0, SR_CgaCtaId ;  /* 0x0000000000007919 */ /* 0x000ee20000008800 */
[----:B------:R-:W-:-:S04]  /*17d0*/  MOV R2, 0x400 ;  /* 0x0000040000027802 */ /* 0x000fc80000000f00 */
[----:B---3--:R-:W-:Y:S02]  /*17e0*/  LEA R0, R0, R2, 0x18 ;  /* 0x0000000200007211 */ /* 0x008fe400078ec0ff */
[----:B------:R-:W-:-:S03]  /*17f0*/  SHF.L.U32 R2, R8, 0x1f, RZ ;  /* 0x0000001f08027819 */ /* 0x000fc600000006ff */
[----:B------:R-:W-:-:S04]  /*1800*/  IMAD R0, R9, 0x8, R0 ;  /* 0x0000000809007824 */ /* 0x000fc800078e0200 */
[----:B------:R-:W3:Y:S02]  /*1810*/  SYNCS.PHASECHK.TRANS64.TRYWAIT P0, [R0+URZ+0xe0], R2 ;  /* 0x0000e002000075a7 */ /* 0x000ee400080011ff */
[----:B---3--:R-:W-:Y:S05]  /*1820*/  @!P0 BRA `(.L_x_24) ;  /* 0x0000006000008947 */ /* 0x008fea0003800000 */
.L_x_112:
[----:B------:R-:W-:Y:S01]  /*1830*/  VIADD R9, R9, 0x1 ;  /* 0x0000000109097836 */ /* 0x000fe20000000000 */
[----:B------:R3:W-:Y:S04]  /*1840*/  SYNCS.ARRIVE.TRANS64.A1T0 RZ, [R0+URZ+0xd0], RZ ;  /* 0x0000d0ff00ff79a7 */ /* 0x0007e800081000ff */
[----:B------:R-:W-:-:S04]  /*1850*/  ISETP.NE.AND P0, PT, R9, 0x2, PT ;  /* 0x000000020900780c */ /* 0x000fc80003f05270 */
[----:B------:R-:W-:Y:S02]  /*1860*/  SEL R9, R9, RZ, P0 ;  /* 0x000000ff09097207 */ /* 0x000fe40000000000 */
[----:B---3--:R-:W-:-:S04]  /*1870*/  SEL R0, RZ, 0x1, P0 ;  /* 0x00000001ff007807 */ /* 0x008fc80000000000 */
[----:B------:R-:W-:-:S07]  /*1880*/  LOP3.LUT R8, R8, R0, RZ, 0x3c, !PT ;  /* 0x0000000008087212 */ /* 0x000fce00078e3cff */
.L_x_23:
[----:B------:R-:W-:Y:S01]  /*1890*/  UMOV UR6, 0x400 ;  /* 0x0000040000067882 */ /* 0x000fe20000000000 */
[----:B------:R-:W-:Y:S01]  /*18a0*/  SHF.L.U32 R0, R12, 0x1f, RZ ;  /* 0x0000001f0c007819 */ /* 0x000fe200000006ff */
[----:B--2---:R-:W-:Y:S02]  /*18b0*/  ULEA UR6, UR45, UR6, 0x18 ;  /* 0x000000062d067291 */ /* 0x004fe4000f8ec0ff */
[----:B------:R-:W-:Y:S02]  /*18c0*/  UISETP.GE.U32.AND UP0, UPT, UR46, 0x7f, UPT ;  /* 0x0000007f2e00788c */ /* 0x000fe4000bf06070 */
[----:B------:R-:W-:Y:S02]  /*18d0*/  ULEA UR4, UR5, UR6, 0x3 ;  /* 0x0000000605047291 */ /* 0x000fe4000f8e18ff */
[----:B------:R-:W-:Y:S02]  /*18e0*/  USHF.L.U32 UR35, UR20, 0x6, URZ ;  /* 0x0000000614237899 */ /* 0x000fe400080006ff */
[----:B------:R-:W-:Y:S01]  /*18f0*/  ULEA UR11, UR26, UR44, 0x7 ;  /* 0x0000002c1a0b7291 */ /* 0x000fe2000f8e38ff */
[----:B------:R-:W-:-:S04]  /*1900*/  UMOV UR13, URZ ;  /* 0x000000ff000d7c82 */ /* 0x000fc80008000000 */
[----:B------:R2:W3:Y:S01]  /*1910*/  SYNCS.PHASECHK.TRANS64.TRYWAIT P0, [UR4+0x20], R0 ;  /* 0x00002000ff0075a7 */ /* 0x0004e20008001104 */
[----:B------:R-:W-:Y:S06]  /*1920*/  BRA.U !UP0, `(.L_x_25) ;  /* 0x0000000108bc7547 */ /* 0x000fec000b800000 */
[----:B------:R-:W-:Y:S01]  /*1930*/  UMOV UR7, URZ ;  /* 0x000000ff00077c82 */ /* 0x000fe20008000000 */
[----:B------:R-:W-:-:S05]  /*1940*/  UMOV UR4, UR5 ;  /* 0x0000000500047c82 */ /* 0x000fca0008000000 */
.L_x_31:
[----:B------:R-:W-:Y:S01]  /*1950*/  ULEA UR33, UR4, UR6, 0x3 ;  /* 0x0000000604217291 */ /* 0x000fe2000f8e18ff */
[----:B---3--:R-:W-:Y:S01]  /*1960*/  @!P3 MOV R2, 0x3000 ;  /* 0x000030000002b802 */ /* 0x008fe20000000f00 */
[----:B-1-34-:R-:W-:Y:S10]  /*1970*/  @P0 BRA `(.L_x_26) ;  /* 0x00000000000c0947 */ /* 0x01aff40003800000 */
[----:B------:R-:W-:-:S04]  /*1980*/  SHF.L.U32 R3, R12, 0x1f, RZ ;  /* 0x0000001f0c037819 */ /* 0x000fc800000006ff */
[----:B------:R-:W3:Y:S02]  /*1990*/  SYNCS.PHASECHK.TRANS64.TRYWAIT P0, [UR33+0x20], R3 ;  /* 0x00002003ff0075a7 */ /* 0x000ee40008001121 */
[----:B---3--:R-:W-:Y:S05]  /*19a0*/  @!P0 BRA `(.L_x_27) ;  /* 0x0000005c00b48947 */ /* 0x008fea0003800000 */
.L_x_26:
[----:B------:R3:W-:Y:S01]  /*19b0*/  @!P3 SYNCS.ARRIVE.TRANS64 RZ, [UR33], R2 ;  /* 0x00000002ffffb9a7 */ /* 0x0007e20008000021 */
[----:B------:R-:W-:-:S04]  /*19c0*/  ULOP3.LUT UR5, UR25, 0x2, URZ, 0xfc, !UPT ;  /* 0x0000000219057892 */ /* 0x000fc8000f8efcff */
[----:B------:R-:W-:-:S09]  /*19d0*/  UISETP.NE.AND UP0, UPT, UR5, 0x2, UPT ;  /* 0x000000020500788c */ /* 0x000fd2000bf05270 */
[----:B------:R-:W-:Y:S05]  /*19e0*/  BRA.U UP0, `(.L_x_28) ;  /* 0x0000000100047547 */ /* 0x000fea000b800000 */
[----:B-1----:R-:W-:Y:S05]  /*19f0*/  BPT.TRAP 0x1 ;  /* 0x000000040000795c */ /* 0x002fea0000300000 */
.L_x_28:
[----:B------:R-:W-:Y:S04]  /*1a00*/  BSSY.RECONVERGENT B0, `(.L_x_29) ;  /* 0x0000003000007945 */ /* 0x000fe80003800200 */
[----:B------:R-:W-:Y:S05]  /*1a10*/  @P2 BRA `(.L_x_30) ;  /* 0x0000000000042947 */ /* 0x000fea0003800000 */
[----:B-1----:R-:W-:Y:S05]  /*1a20*/  BPT.TRAP 0x1 ;  /* 0x000000040000795c */ /* 0x002fea0000300000 */
.L_x_30:
[----:B-1----:R-:W-:Y:S05]  /*1a30*/  BSYNC.RECONVERGENT B0 ;  /* 0x0000000000007941 */ /* 0x002fea0003800200 */
.L_x_29:
[----:B------:R-:W-:Y:S02]  /*1a40*/  UIADD3 UR5, UPT, UPT, UR4, 0x1, URZ ;  /* 0x0000000104057890 */ /* 0x000fe4000fffe0ff */
[----:B------:R-:W-:Y:S02]  /*1a50*/  USHF.L.U32 UR34, UR7, 0x6, URZ ;  /* 0x0000000607227899 */ /* 0x000fe400080006ff */
[----:B------:R-:W-:Y:S02]  /*1a60*/  UISETP.NE.AND UP0, UPT, UR5, 0x4, UPT ;  /* 0x000000040500788c */ /* 0x000fe4000bf05270 */
[----:B------:R-:W-:Y:S02]  /*1a70*/  UIADD3 UR7, UPT, UPT, UR7, 0x1, URZ ;  /* 0x0000000107077890 */ /* 0x000fe4000fffe0ff */
[----:B------:R-:W-:Y:S02]  /*1a80*/  USEL UR9, URZ, 0x1, UP0 ;  /* 0x00000001ff097887 */ /* 0x000fe40008000000 */
[----:B------:R-:W-:-:S02]  /*1a90*/  USEL UR5, UR5, URZ, UP0 ;  /* 0x000000ff05057287 */ /* 0x000fc40008000000 */
[----:B------:R-:W-:Y:S02]  /*1aa0*/  UIADD3 UR14, UP0, UPT, UR28, 0x180, URZ ;  /* 0x000001801c0e7890 */ /* 0x000fe4000ff1e0ff */
[----:B------:R-:W-:Y:S01]  /*1ab0*/  ULEA UR8, UR5, UR6, 0x3 ;  /* 0x0000000605087291 */ /* 0x000fe2000f8e18ff */
[----:B------:R-:W-:Y:S01]  /*1ac0*/  LOP3.LUT R12, R12, UR9, RZ, 0x3c, !PT ;  /* 0x000000090c0c7c12 */ /* 0x000fe2000f8e3cff */
[----:B------:R-:W-:Y:S02]  /*1ad0*/  ULEA UR32, UR4, UR6, 0xc ;  /* 0x0000000604207291 */ /* 0x000fe4000f8e60ff */
[----:B------:R-:W-:Y:S01]  /*1ae0*/  UIADD3 UR16, UP1, UPT, UR28, 0x80, URZ ;  /* 0x000000801c107890 */ /* 0x000fe2000ff3e0ff */
[----:B--2---:R-:W-:Y:S01]  /*1af0*/  SHF.L.U32 R0, R12, 0x1f, RZ ;  /* 0x0000001f0c007819 */ /* 0x004fe200000006ff */
[----:B------:R-:W-:Y:S02]  /*1b00*/  UIADD3.X UR15, UPT, UPT, URZ, UR29, URZ, UP0, !UPT ;  /* 0x0000001dff0f7290 */ /* 0x000fe400087fe4ff */
[----:B------:R-:W-:Y:S01]  /*1b10*/  UISETP.NE.AND UP0, UPT, UR7, UR21, UPT ;  /* 0x000000150700728c */ /* 0x000fe2000bf05270 */
[----:B------:R4:W1:Y:S01]  /*1b20*/  SYNCS.PHASECHK.TRANS64.TRYWAIT P0, [UR8+0x20], R0 ;  /* 0x00002000ff0075a7 */ /* 0x0008620008001108 */
[----:B------:R-:W-:-:S02]  /*1b30*/  ULEA UR8, UR4, UR24, 0xd ;  /* 0x0000001804087291 */ /* 0x000fc4000f8e68ff */
[----:B------:R-:W-:Y:S02]  /*1b40*/  UIADD3.X UR17, UPT, UPT, URZ, UR29, URZ, UP1, !UPT ;  /* 0x0000001dff117290 */ /* 0x000fe40008ffe4ff */
[----:B------:R-:W-:Y:S02]  /*1b50*/  UIADD3 UR32, UPT, UPT, UR32, 0x4400, URZ ;  /* 0x0000440020207890 */ /* 0x000fe4000fffe0ff */
[----:B------:R-:W-:Y:S01]  /*1b60*/  UIADD3 UR8, UPT, UPT, UR6, 0x8400, UR8 ;  /* 0x0000840006087890 */ /* 0x000fe2000fffe008 */
[----:B------:R-:W-:Y:S01]  /*1b70*/  UMOV UR18, 0x0 ;  /* 0x0000000000127882 */ /* 0x000fe20000000000 */
[----:B------:R-:W-:Y:S01]  /*1b80*/  UMOV UR19, 0x10000000 ;  /* 0x1000000000137882 */ /* 0x000fe20000000000 */
[----:B------:R-:W-:Y:S01]  /*1b90*/  UMOV UR4, 0x30000 ;  /* 0x0003000000047882 */ /* 0x000fe20000000000 */
[----:B------:R-:W-:Y:S01]  /*1ba0*/  UMOV UR12, UR36 ;  /* 0x00000024000c7c82 */ /* 0x000fe20008000000 */
[----:B------:R-:W-:Y:S01]  /*1bb0*/  UMOV UR9, UR33 ;  /* 0x0000002100097c82 */ /* 0x000fe20008000000 */
[----:B------:R-:W-:Y:S01]  /*1bc0*/  UMOV UR10, UR34 ;  /* 0x00000022000a7c82 */ /* 0x000fe20008000000 */
[----:B------:R-:W-:Y:S01]  /*1bd0*/  UTMALDG.3D [UR32], [UR16], desc[UR18] ;  /* 0x00001220100075b4 */ /* 0x000fe20008011000 */
[----:B------:R-:W-:Y:S01]  /*1be0*/  UMOV UR13, UR21 ;  /* 0x00000015000d7c82 */ /* 0x000fe20008000000 */
[----:B------:R2:W-:Y:S02]  /*1bf0*/  UTMALDG.3D.MULTICAST [UR8], [UR14], UR4, desc[UR18] ;  /* 0x000012080e0073b4 */ /* 0x0005e40008011804 */
[----:B--2---:R-:W-:Y:S01]  /*1c00*/  UMOV UR4, UR5 ;  /* 0x0000000500047c82 */ /* 0x004fe20008000000 */
[----:B------:R-:W-:Y:S05]  /*1c10*/  BRA.U UP0, `(.L_x_31) ;  /* 0xfffffffd004c7547 */ /* 0x000fea000b83ffff */
.L_x_25:
[----:B------:R-:W-:Y:S01]  /*1c20*/  ULEA UR4, UR5, UR6, 0x3 ;  /* 0x0000000605047291 */ /* 0x000fe2000f8e18ff */
[----:B--2-4-:R-:W-:Y:S01]  /*1c30*/  SHF.L.U32 R0, R12, 0x1f, RZ ;  /* 0x0000001f0c007819 */ /* 0x014fe200000006ff */
[----:B------:R-:W-:Y:S01]  /*1c40*/  @!P1 SYNCS.ARRIVE.TRANS64.A1T0 RZ, [UR6+0x68], RZ ;  /* 0x000068ffffff99a7 */ /* 0x000fe20008100006 */
[----:B------:R-:W-:-:S06]  /*1c50*/  UISETP.GT.AND UP0, UPT, UR41, UR40, UPT ;  /* 0x000000282900728c */ /* 0x000fcc000bf04270 */
[----:B-1-3--:R1:W2:Y:S03]  /*1c60*/  SYNCS.PHASECHK.TRANS64.TRYWAIT P0, [UR4+0x20], R0 ;  /* 0x00002000ff0075a7 */ /* 0x00a2a60008001104 */
[----:B------:R-:W-:Y:S05]  /*1c70*/  BRA.U !UP0, `(.L_x_32) ;  /* 0x0000000108c07547 */ /* 0x000fea000b800000 */
[----:B------:R-:W-:Y:S01]  /*1c80*/  UIADD3 UR26, UPT, UPT, UR43, UR13, URZ ;  /* 0x0000000d2b1a7290 */ /* 0x000fe2000fffe0ff */
[----:B------:R-:W-:-:S11]  /*1c90*/  UMOV UR4, UR5 ;  /* 0x0000000500047c82 */ /* 0x000fd60008000000 */
.L_x_38:
[----:B------:R-:W-:Y:S01]  /*1ca0*/  ULEA UR17, UR4, UR6, 0x3 ;  /* 0x0000000604117291 */ /* 0x000fe2000f8e18ff */
[----:B--2---:R-:W-:Y:S01]  /*1cb0*/  @!P3 MOV R2, 0x3000 ;  /* 0x000030000002b802 */ /* 0x004fe20000000f00 */
[----:B--234-:R-:W-:Y:S10]  /*1cc0*/  @P0 BRA `(.L_x_33) ;  /* 0x00000000000c0947 */ /* 0x01cff40003800000 */
[----:B------:R-:W-:-:S04]  /*1cd0*/  SHF.L.U32 R3, R12, 0x1f, RZ ;  /* 0x0000001f0c037819 */ /* 0x000fc800000006ff */
[----:B------:R-:W2:Y:S02]  /*1ce0*/  SYNCS.PHASECHK.TRANS64.TRYWAIT P0, [UR17+0x20], R3 ;  /* 0x00002003ff0075a7 */ /* 0x000ea40008001111 */
[----:B--2---:R-:W-:Y:S05]  /*1cf0*/  @!P0 BRA `(.L_x_34) ;  /* 0x0000005800f88947 */ /* 0x004fea0003800000 */
.L_x_33:
[----:B------:R2:W-:Y:S01]  /*1d00*/  @!P3 SYNCS.ARRIVE.TRANS64 RZ, [UR17], R2 ;  /* 0x00000002ffffb9a7 */ /* 0x0005e20008000011 */
[----:B------:R-:W-:-:S04]  /*1d10*/  ULOP3.LUT UR5, UR25, 0x2, URZ, 0xfc, !UPT ;  /* 0x0000000219057892 */ /* 0x000fc8000f8efcff */
[----:B------:R-:W-:-:S09]  /*1d20*/  UISETP.NE.AND UP0, UPT, UR5, 0x2, UPT ;  /* 0x000000020500788c */ /* 0x000fd2000bf05270 */
[----:B------:R-:W-:Y:S05]  /*1d30*/  BRA.U UP0, `(.L_x_35) ;  /* 0x0000000100047547 */ /* 0x000fea000b800000 */
[----:B------:R-:W-:Y:S05]  /*1d40*/  BPT.TRAP 0x1 ;  /* 0x000000040000795c */ /* 0x000fea0000300000 */
.L_x_35:
[----:B------:R-:W-:Y:S04]  /*1d50*/  BSSY.RECONVERGENT B0, `(.L_x_36) ;  /* 0x0000003000007945 */ /* 0x000fe80003800200 */
[----:B------:R-:W-:Y:S05]  /*1d60*/  @P2 BRA `(.L_x_37) ;  /* 0x0000000000042947 */ /* 0x000fea0003800000 */
[----:B------:R-:W-:Y:S05]  /*1d70*/  BPT.TRAP 0x1 ;  /* 0x000000040000795c */ /* 0x000fea0000300000 */
.L_x_37:
[----:B------:R-:W-:Y:S05]  /*1d80*/  BSYNC.RECONVERGENT B0 ;  /* 0x0000000000007941 */ /* 0x000fea0003800200 */
.L_x_36:
[----:B------:R-:W-:Y:S02]  /*1d90*/  UIADD3 UR5, UPT, UPT, UR4, 0x1, URZ ;  /* 0x0000000104057890 */ /* 0x000fe4000fffe0ff */
[----:B------:R-:W-:Y:S02]  /*1da0*/  USHF.L.U32 UR18, UR13, 0x6, URZ ;  /* 0x000000060d127899 */ /* 0x000fe400080006ff */
[----:B------:R-:W-:Y:S02]  /*1db0*/  UISETP.NE.AND UP0, UPT, UR5, 0x4, UPT ;  /* 0x000000040500788c */ /* 0x000fe4000bf05270 */
[----:B------:R-:W-:Y:S02]  /*1dc0*/  UIADD3 UR13, UPT, UPT, UR13, 0x1, URZ ;  /* 0x000000010d0d7890 */ /* 0x000fe4000fffe0ff */
[----:B------:R-:W-:Y:S02]  /*1dd0*/  USEL UR8, URZ, 0x1, UP0 ;  /* 0x00000001ff087887 */ /* 0x000fe40008000000 */
[----:B------:R-:W-:-:S02]  /*1de0*/  USEL UR5, UR5, URZ, UP0 ;  /* 0x000000ff05057287 */ /* 0x000fc40008000000 */
[----:B------:R-:W-:Y:S02]  /*1df0*/  UIADD3 UR14, UP0, UPT, UR28, 0x180, URZ ;  /* 0x000001801c0e7890 */ /* 0x000fe4000ff1e0ff */
[----:B------:R-:W-:Y:S01]  /*1e00*/  LOP3.LUT R12, R12, UR8, RZ, 0x3c, !PT ;  /* 0x000000080c0c7c12 */ /* 0x000fe2000f8e3cff */
[----:B------:R-:W-:Y:S02]  /*1e10*/  ULEA UR16, UR4, UR6, 0xc ;  /* 0x0000000604107291 */ /* 0x000fe4000f8e60ff */
[----:B------:R-:W-:Y:S01]  /*1e20*/  UIADD3 UR22, UP1, UPT, UR28, 0x80, URZ ;  /* 0x000000801c167890 */ /* 0x000fe2000ff3e0ff */
[----:B-1----:R-:W-:Y:S01]  /*1e30*/  SHF.L.U32 R0, R12, 0x1f, RZ ;  /* 0x0000001f0c007819 */ /* 0x002fe200000006ff */
[----:B------:R-:W-:Y:S02]  /*1e40*/  UIADD3.X UR15, UPT, UPT, URZ, UR29, URZ, UP0, !UPT ;  /* 0x0000001dff0f7290 */ /* 0x000fe400087fe4ff */
[----:B------:R-:W-:Y:S02]  /*1e50*/  ULEA UR8, UR4, UR24, 0xd ;  /* 0x0000001804087291 */ /* 0x000fe4000f8e68ff */
[----:B------:R-:W-:-:S02]  /*1e60*/  UISETP.NE.AND UP0, UPT, UR13, UR26, UPT ;  /* 0x0000001a0d00728c */ /* 0x000fc4000bf05270 */
[----:B------:R-:W-:Y:S02]  /*1e70*/  ULEA UR7, UR5, UR6, 0x3 ;  /* 0x0000000605077291 */ /* 0x000fe4000f8e18ff */
[----:B------:R-:W-:Y:S02]  /*1e80*/  UIADD3 UR16, UPT, UPT, UR16, 0x4400, URZ ;  /* 0x0000440010107890 */ /* 0x000fe4000fffe0ff */
[----:B------:R-:W-:Y:S02]  /*1e90*/  UIADD3.X UR23, UPT, UPT, URZ, UR29, URZ, UP1, !UPT ;  /* 0x0000001dff177290 */ /* 0x000fe40008ffe4ff */
[----:B------:R-:W-:Y:S01]  /*1ea0*/  UIADD3 UR8, UPT, UPT, UR6, 0x8400, UR8 ;  /* 0x0000840006087890 */ /* 0x000fe2000fffe008 */
[----:B------:R-:W-:Y:S01]  /*1eb0*/  UMOV UR30, 0x0 ;  /* 0x00000000001e7882 */ /* 0x000fe20000000000 */
[----:B------:R-:W-:Y:S01]  /*1ec0*/  UMOV UR31, 0x10000000 ;  /* 0x10000000001f7882 */ /* 0x000fe20000000000 */
[----:B------:R-:W-:Y:S01]  /*1ed0*/  UMOV UR19, UR35 ;  /* 0x0000002300137c82 */ /* 0x000fe20008000000 */
[----:B------:R-:W-:Y:S01]  /*1ee0*/  UMOV UR20, UR36 ;  /* 0x0000002400147c82 */ /* 0x000fe20008000000 */
[----:B------:R3:W4:Y:S01]  /*1ef0*/  SYNCS.PHASECHK.TRANS64.TRYWAIT P0, [UR7+0x20], R0 ;  /* 0x00002000ff0075a7 */ /* 0x0007220008001107 */
[----:B------:R-:W-:Y:S01]  /*1f00*/  UMOV UR4, 0x30000 ;  /* 0x0003000000047882 */ /* 0x000fe20000000000 */
[----:B------:R-:W-:Y:S01]  /*1f10*/  UMOV UR12, UR36 ;  /* 0x00000024000c7c82 */ /* 0x000fe20008000000 */
[----:B------:R-:W-:Y:S01]  /*1f20*/  UMOV UR9, UR17 ;  /* 0x0000001100097c82 */ /* 0x000fe20008000000 */
[----:B------:R-:W-:Y:S01]  /*1f30*/  UMOV UR10, UR18 ;  /* 0x00000012000a7c82 */ /* 0x000fe20008000000 */
[----:B------:R-:W-:Y:S01]  /*1f40*/  UTMALDG.3D [UR16], [UR22], desc[UR30] ;  /* 0x00001e10160075b4 */ /* 0x000fe20008011000 */
[----:B------:R1:W-:Y:S02]  /*1f50*/  UTMALDG.3D.MULTICAST [UR8], [UR14], UR4, desc[UR30] ;  /* 0x00001e080e0073b4 */ /* 0x0003e40008011804 */
[----:B-1----:R-:W-:Y:S01]  /*1f60*/  UMOV UR4, UR5 ;  /* 0x0000000500047c82 */ /* 0x002fe20008000000 */
[----:B------:R-:W-:Y:S05]  /*1f70*/  BRA.U UP0, `(.L_x_38) ;  /* 0xfffffffd00487547 */ /* 0x000fea000b83ffff */
.L_x_32:
[C---:B------:R-:W-:Y:S01]  /*1f80*/  LEA R3, R11.reuse, UR6, 0x3 ;  /* 0x000000060b037c11 */ /* 0x040fe2000f8e18ff */
[----:B------:R-:W-:Y:S01]  /*1f90*/  NOP ;  /* 0x0000000000007918 */ /* 0x000fe20000000000 */
[----:B-1-3--:R-:W-:Y:S02]  /*1fa0*/  SHF.L.U32 R0, R10, 0x1f, RZ ;  /* 0x0000001f0a007819 */ /* 0x00afe400000006ff */
[----:B------:R-:W-:Y:S02]  /*1fb0*/  LEA R4, R11, UR6, 0x4 ;  /* 0x000000060b047c11 */ /* 0x000fe4000f8e20ff */
[----:B--2-4-:R-:W1:Y:S02]  /*1fc0*/  SYNCS.PHASECHK.TRANS64.TRYWAIT P0, [R3+URZ+0x70], R0 ;  /* 0x00007000030075a7 */ /* 0x014e6400080011ff */
[----:B-1----:R-:W-:Y:S05]  /*1fd0*/  @!P0 BRA `(.L_x_39) ;  /* 0x0000005800588947 */ /* 0x002fea0003800000 */
.L_x_115:
[----:B------:R-:W2:Y:S01]  /*1fe0*/  LDS.128 R4, [R4+0x100] ;  /* 0x0001000004047984 */ /* 0x000ea20000000c00 */
[----:B------:R-:W-:Y:S01]  /*1ff0*/  UISETP.GE.AND UP0, UPT, UR42, 0x1, UPT ;  /* 0x000000012a00788c */ /* 0x000fe2000bf06270 */
[----:B------:R-:W-:Y:S01]  /*2000*/  @!PT LDS RZ, [RZ] ;  /* 0x00000000fffff984 */ /* 0x000fe20000000800 */
[----:B------:R-:W-:Y:S01]  /*2010*/  @!PT LDS RZ, [RZ] ;  /* 0x00000000fffff984 */ /* 0x000fe20000000800 */
[----:B------:R-:W-:Y:S01]  /*2020*/  @!PT LDS RZ, [RZ] ;  /* 0x00000000fffff984 */ /* 0x000fe20000000800 */
[----:B------:R-:W-:Y:S01]  /*2030*/  @!PT LDS RZ, [RZ] ;  /* 0x00000000fffff984 */ /* 0x000fe20000000800 */
[----:B------:R3:W-:Y:S06]  /*2040*/  MEMBAR.ALL.CTA ;  /* 0x0000000000007992 */ /* 0x0007ec0000008000 */
[----:B---3--:R-:W3:Y:S01]  /*2050*/  FENCE.VIEW.ASYNC.S ;  /* 0x00000000000073c6 */ /* 0x008ee20000000000 */
[----:B--2---:R-:W-:-:S13]  /*2060*/  LOP3.LUT P0, RZ, R6, 0x1, RZ, 0xc0, !PT ;  /* 0x0000000106ff7812 */ /* 0x004fda000780c0ff */
[----:B---3--:R-:W-:Y:S01]  /*2070*/  VOTEU.ANY UP1, P0 ;  /* 0x0000000000ff7886 */ /* 0x008fe20000020100 */
[----:B------:R-:W-:-:S13]  /*2080*/  PLOP3.LUT P0, PT, PT, PT, UP1, 0x80, 0x8 ;  /* 0x000000000008781c */ /* 0x000fda0003f0f018 */
[----:B-1----:R-:W-:Y:S02]  /*2090*/  @P0 LOP3.LUT R0, R5, 0xffff, RZ, 0xc0, !PT ;  /* 0x0000ffff05000812 */ /* 0x002fe400078ec0ff */
[----:B------:R-:W-:Y:S02]  /*20a0*/  @P0 MOV R2, R4 ;  /* 0x0000000400020202 */ /* 0x000fe40000000f00 */
[----:B------:R-:W-:Y:S01]  /*20b0*/  @P0 R2UR UR7, R0 ;  /* 0x00000000000702ca */ /* 0x000fe200000e0000 */
[----:B------:R-:W-:Y:S01]  /*20c0*/  VIADD R0, R3, 0x80 ;  /* 0x0000008003007836 */ /* 0x000fe20000000000 */
[----:B------:R-:W-:Y:S02]  /*20d0*/  @P0 SHF.R.U32.HI R4, RZ, 0x10, R5 ;  /* 0x00000010ff040819 */ /* 0x000fe40000011605 */
[----:B------:R-:W-:Y:S02]  /*20e0*/  @P0 R2UR UR8, R2 ;  /* 0x00000000020802ca */ /* 0x000fe400000e0000 */
[----:B------:R-:W-:-:S02]  /*20f0*/  PRMT R0, RZ, 0x654, R0 ;  /* 0x00000654ff007816 */ /* 0x000fc40000000000 */
[----:B------:R-:W-:Y:S02]  /*2100*/  @P0 R2UR UR4, R4 ;  /* 0x00000000040402ca */ /* 0x000fe400000e0000 */
[----:B------:R1:W-:Y:S03]  /*2110*/  SYNCS.ARRIVE.TRANS64.RED.A1T0 RZ, [R0+URZ], RZ ;  /* 0x000000ff00ff79a7 */ /* 0x0003e600081004ff */
[----:B------:R-:W-:-:S04]  /*2120*/  @UP1 UMOV UR27, UR7 ;  /* 0x00000007001b1c82 */ /* 0x000fc80008000000 */
[----:B------:R-:W-:-:S04]  /*2130*/  @UP1 UMOV UR37, UR8 ;  /* 0x0000000800251c82 */ /* 0x000fc80008000000 */
[----:B------:R-:W-:Y:S01]  /*2140*/  @UP1 UMOV UR36, UR4 ;  /* 0x0000000400241c82 */ /* 0x000fe20008000000 */
[----:B------:R-:W-:Y:S05]  /*2150*/  BRA.U !UP0, `(.L_x_40) ;  /* 0x0000000108d47547 */ /* 0x000fea000b800000 */
[----:B------:R-:W2:Y:S01]  /*2160*/  LDCU.128 UR12, c[0x0][0xb10] ;  /* 0x00016200ff0c77ac */ /* 0x000ea20008000c00 */
[----:B------:R-:W3:Y:S01]  /*2170*/  LDCU UR26, c[0x0][0xb20] ;  /* 0x00016400ff1a77ac */ /* 0x000ee20008000800 */
[----:B------:R-:W4:Y:S01]  /*2180*/  LDCU UR20, c[0x0][0xb0c] ;  /* 0x00016180ff1477ac */ /* 0x000f220008000800 */
[----:B------:R-:W1:Y:S01]  /*2190*/  LDCU.64 UR10, c[0x0][0xb28] ;  /* 0x00016500ff0a77ac */ /* 0x000e620008000a00 */
[----:B------:R-:W-:Y:S02]  /*21a0*/  UISETP.NE.AND UP3, UPT, UR42, 0x1, UPT ;  /* 0x000000012a00788c */ /* 0x000fe4000bf65270 */
[----:B--2---:R-:W-:Y:S02]  /*21b0*/  UIMAD.WIDE.U32 UR16, UR38, UR15, URZ ;  /* 0x0000000f261072a5 */ /* 0x004fe4000f8e00ff */
[----:B------:R-:W-:Y:S02]  /*21c0*/  UIMAD.WIDE.U32 UR8, UR39, UR12, URZ ;  /* 0x0000000c270872a5 */ /* 0x000fe4000f8e00ff */
[----:B------:R-:W-:-:S02]  /*21d0*/  UISETP.NE.AND UP0, UPT, UR14, 0x1, UPT ;  /* 0x000000010e00788c */ /* 0x000fc4000bf05270 */
[----:B------:R-:W-:Y:S01]  /*21e0*/  UIMAD.WIDE.U32 UR22, UR27, UR15, URZ ;  /* 0x0000000f1b1672a5 */ /* 0x000fe2000f8e00ff */
[----:B------:R-:W-:Y:S02]  /*21f0*/  UMOV UR16, UR17 ;  /* 0x0000001100107c82 */ /* 0x000fe40008000000 */
[----:B------:R-:W-:Y:S01]  /*2200*/  UMOV UR8, UR9 ;  /* 0x0000000900087c82 */ /* 0x000fe20008000000 */
[----:B---3--:R-:W-:Y:S02]  /*2210*/  USHF.R.U32.HI UR16, URZ, UR26, UR16 ;  /* 0x0000001aff107299 */ /* 0x008fe40008011610 */
[----:B----4-:R-:W-:Y:S02]  /*2220*/  UISETP.NE.AND UP2, UPT, UR20, 0x1, UPT ;  /* 0x000000011400788c */ /* 0x010fe4000bf45270 */
[----:B------:R-:W-:Y:S02]  /*2230*/  USHF.R.U32.HI UR8, URZ, UR13, UR8 ;  /* 0x0000000dff087299 */ /* 0x000fe40008011608 */
[----:B------:R-:W-:-:S02]  /*2240*/  USEL UR7, UR38, UR16, !UP0 ;  /* 0x0000001026077287 */ /* 0x000fc4000c000000 */
[----:B------:R-:W-:Y:S02]  /*2250*/  USEL UR8, UR39, UR8, !UP2 ;  /* 0x0000000827087287 */ /* 0x000fe4000d000000 */
[----:B-1----:R-:W-:Y:S01]  /*2260*/  UIMAD.WIDE.U32 UR16, UR7, UR10, URZ ;  /* 0x0000000a071072a5 */ /* 0x002fe2000f8e00ff */
[----:B------:R-:W-:Y:S01]  /*2270*/  UMOV UR4, UR23 ;  /* 0x0000001700047c82 */ /* 0x000fe20008000000 */
[----:B------:R-:W-:Y:S02]  /*2280*/  UIMAD.WIDE.U32 UR18, UR37, UR12, URZ ;  /* 0x0000000c251272a5 */ /* 0x000fe4000f8e00ff */
[----:B------:R-:W-:-:S03]  /*2290*/  UIMAD.WIDE.U32 UR22, UR8, UR10, URZ ;  /* 0x0000000a081672a5 */ /* 0x000fc6000f8e00ff */
[----:B------:R-:W-:Y:S01]  /*22a0*/  UMOV UR16, UR17 ;  /* 0x0000001100107c82 */ /* 0x000fe20008000000 */
[----:B------:R-:W-:Y:S02]  /*22b0*/  USHF.R.U32.HI UR4, URZ, UR26, UR4 ;  /* 0x0000001aff047299 */ /* 0x000fe40008011604 */
[----:B------:R-:W-:Y:S01]  /*22c0*/  @UP3 USHF.R.U32.HI UR7, URZ, UR11, UR16 ;  /* 0x0000000bff073299 */ /* 0x000fe20008011610 */
[----:B------:R-:W-:Y:S01]  /*22d0*/  UMOV UR18, UR19 ;  /* 0x0000001300127c82 */ /* 0x000fe20008000000 */
[----:B------:R-:W-:Y:S01]  /*22e0*/  UMOV UR22, UR23 ;  /* 0x0000001700167c82 */ /* 0x000fe20008000000 */
[----:B------:R-:W-:Y:S02]  /*22f0*/  USHF.R.U32.HI UR13, URZ, UR13, UR18 ;  /* 0x0000000dff0d7299 */ /* 0x000fe40008011612 */
[----:B------:R-:W-:Y:S02]  /*2300*/  USEL UR4, UR27, UR4, !UP0 ;  /* 0x000000041b047287 */ /* 0x000fe4000c000000 */
[----:B------:R-:W-:-:S02]  /*2310*/  @UP3 USHF.R.U32.HI UR8, URZ, UR11, UR22 ;  /* 0x0000000bff083299 */ /* 0x000fc40008011616 */
[----:B------:R-:W-:Y:S02]  /*2320*/  UIMAD UR9, UR42, UR7, URZ ;  /* 0x000000072a0972a4 */ /* 0x000fe4000f8e02ff */
[----:B------:R-:W-:Y:S02]  /*2330*/  USEL UR7, UR37, UR13, !UP2 ;  /* 0x0000000d25077287 */ /* 0x000fe4000d000000 */
[----:B------:R-:W-:Y:S02]  /*2340*/  UIMAD UR12, UR42, UR8, URZ ;  /* 0x000000082a0c72a4 */ /* 0x000fe4000f8e02ff */
[----:B------:R-:W-:Y:S02]  /*2350*/  UISETP.GE.AND UP0, UPT, UR4, UR9, UPT ;  /* 0x000000090400728c */ /* 0x000fe4000bf06270 */
[----:B------:R-:W-:Y:S02]  /*2360*/  UIMAD.WIDE.U32 UR16, UR4, UR10, URZ ;  /* 0x0000000a041072a5 */ /* 0x000fe4000f8e00ff */
[----:B------:R-:W-:-:S02]  /*2370*/  UISETP.GE.OR UP0, UPT, UR7, UR12, UP0 ;  /* 0x0000000c0700728c */ /* 0x000fc40008706670 */
[----:B------:R-:W-:Y:S02]  /*2380*/  UIMAD.WIDE.U32 UR12, UR7, UR10, URZ ;  /* 0x0000000a070c72a5 */ /* 0x000fe4000f8e00ff */
[----:B------:R-:W-:Y:S01]  /*2390*/  UIADD3 UR15, UPT, UPT, -UR4, URZ, URZ ;  /* 0x000000ff040f7290 */ /* 0x000fe2000fffe1ff */
[----:B------:R-:W-:Y:S01]  /*23a0*/  UMOV UR10, UR17 ;  /* 0x00000011000a7c82 */ /* 0x000fe20008000000 */
[----:B------:R-:W-:Y:S02]  /*23b0*/  UIADD3 UR12, UPT, UPT, -UR7, URZ, URZ ;  /* 0x000000ff070c7290 */ /* 0x000fe4000fffe1ff */
[----:B------:R-:W-:-:S03]  /*23c0*/  USHF.R.U32.HI UR10, URZ, UR11, UR10 ;  /* 0x0000000bff0a7299 */ /* 0x000fc6000801160a */
[----:B------:R-:W-:Y:S01]  /*23d0*/  @!UP0 UMOV UR9, UR13 ;  /* 0x0000000d00098c82 */ /* 0x000fe20008000000 */
[----:B------:R-:W-:Y:S02]  /*23e0*/  UIMAD UR15, UR14, UR15, UR27 ;  /* 0x0000000f0e0f72a4 */ /* 0x000fe4000f8e021b */
[----:B------:R-:W-:Y:S02]  /*23f0*/  USEL UR10, UR4, UR10, !UP3 ;  /* 0x0000000a040a7287 */ /* 0x000fe4000d800000 */
[----:B------:R-:W-:Y:S02]  /*2400*/  @!UP0 USHF.R.U32.HI UR9, URZ, UR11, UR9 ;  /* 0x0000000bff098299 */ /* 0x000fe40008011609 */
[----:B------:R-:W-:Y:S02]  /*2410*/  UIADD3 UR11, UPT, UPT, -UR10, URZ, URZ ;  /* 0x000000ff0a0b7290 */ /* 0x000fe4000fffe1ff */
[----:B------:R-:W-:Y:S02]  /*2420*/  @!UP0 USEL UR9, UR7, UR9, !UP3 ;  /* 0x0000000907098287 */ /* 0x000fe4000d800000 */
[----:B------:R-:W-:-:S02]  /*2430*/  UIMAD UR11, UR42, UR11, UR4 ;  /* 0x0000000b2a0b72a4 */ /* 0x000fc4000f8e0204 */
[----:B------:R-:W-:Y:S02]  /*2440*/  @!UP0 UIADD3 UR10, UPT, UPT, UR10, -UR9, URZ ;  /* 0x800000090a0a8290 */ /* 0x000fe4000fffe0ff */
[----:B------:R-:W-:Y:S02]  /*2450*/  @!UP0 UIMAD UR9, UR11, UR8, UR9 ;  /* 0x000000080b0982a4 */ /* 0x000fe4000f8e0209 */
[----:B------:R-:W-:Y:S02]  /*2460*/  @!UP0 UIMAD UR4, UR42, UR10, UR7 ;  /* 0x0000000a2a0482a4 */ /* 0x000fe4000f8e0207 */
[----:B------:R-:W-:Y:S02]  /*2470*/  UIMAD UR8, UR20, UR12, UR37 ;  /* 0x0000000c140872a4 */ /* 0x000fe4000f8e0225 */
[----:B------:R-:W-:Y:S01]  /*2480*/  UIMAD UR27, UR4, UR14, UR15 ;  /* 0x0000000e041b72a4 */ /* 0x000fe2000f8e020f */
[----:B------:R-:W-:Y:S02]  /*2490*/  @!UP0 UMOV UR7, UR9 ;  /* 0x0000000900078c82 */ /* 0x000fe40008000000 */
[----:B------:R-:W-:-:S12]  /*24a0*/  UIMAD UR37, UR7, UR20, UR8 ;  /* 0x00000014072572a4 */ /* 0x000fd8000f8e0208 */
.L_x_40:
[----:B------:R-:W2:Y:S02]  /*24b0*/  LDCU UR4, c[0x0][0xb30] ;  /* 0x00016600ff0477ac */ /* 0x000ea40008000800 */
[----:B--2---:R-:W-:-:S09]  /*24c0*/  UISETP.NE.AND UP0, UPT, UR4, 0x1, UPT ;  /* 0x000000010400788c */ /* 0x004fd2000bf05270 */
[----:B------:R-:W-:Y:S05]  /*24d0*/  BRA.U UP0, `(.L_x_41) ;  /* 0x0000000100447547 */ /* 0x000fea000b800000 */
[----:B------:R-:W2:Y:S01]  /*24e0*/  LDCU.128 UR12, c[0x0][0xb10] ;  /* 0x00016200ff0c77ac */ /* 0x000ea20008000c00 */
[----:B------:R-:W3:Y:S01]  /*24f0*/  LDCU UR16, c[0x0][0xb0c] ;  /* 0x00016180ff1077ac */ /* 0x000ee20008000800 */
[----:B------:R-:W4:Y:S01]  /*2500*/  LDCU UR17, c[0x0][0xb20] ;  /* 0x00016400ff1177ac */ /* 0x000f220008000800 */
[----:B--2---:R-:W-:Y:S02]  /*2510*/  UIMAD.WIDE.U32 UR10, UR37, UR12, URZ ;  /* 0x0000000c250a72a5 */ /* 0x004fe4000f8e00ff */
[----:B------:R-:W-:Y:S02]  /*2520*/  UIMAD.WIDE.U32 UR8, UR27, UR15, URZ ;  /* 0x0000000f1b0872a5 */ /* 0x000fe4000f8e00ff */
[----:B---3--:R-:W-:Y:S02]  /*2530*/  UISETP.NE.AND UP2, UPT, UR16, 0x1, UPT ;  /* 0x000000011000788c */ /* 0x008fe4000bf45270 */
[----:B------:R-:W-:Y:S01]  /*2540*/  UISETP.NE.AND UP0, UPT, UR14, 0x1, UPT ;  /* 0x000000010e00788c */ /* 0x000fe2000bf05270 */
[----:B------:R-:W-:-:S02]  /*2550*/  UMOV UR7, UR11 ;  /* 0x0000000b00077c82 */ /* 0x000fc40008000000 */
[----:B------:R-:W-:Y:S01]  /*2560*/  UMOV UR4, UR9 ;  /* 0x0000000900047c82 */ /* 0x000fe20008000000 */
[----:B------:R-:W-:Y:S02]  /*2570*/  USHF.R.U32.HI UR7, URZ, UR13, UR7 ;  /* 0x0000000dff077299 */ /* 0x000fe40008011607 */
[----:B----4-:R-:W-:Y:S02]  /*2580*/  USHF.R.U32.HI UR4, URZ, UR17, UR4 ;  /* 0x00000011ff047299 */ /* 0x010fe40008011604 */
[----:B------:R-:W-:Y:S02]  /*2590*/  USEL UR7, UR37, UR7, !UP2 ;  /* 0x0000000725077287 */ /* 0x000fe4000d000000 */
[----:B------:R-:W-:-:S04]  /*25a0*/  USEL UR4, UR27, UR4, !UP0 ;  /* 0x000000041b047287 */ /* 0x000fc8000c000000 */
[----:B------:R-:W-:Y:S02]  /*25b0*/  UIADD3 UR8, UPT, UPT, UR7, -UR4, URZ ;  /* 0x8000000407087290 */ /* 0x000fe4000fffe0ff */
[----:B------:R-:W-:Y:S02]  /*25c0*/  UIADD3 UR4, UPT, UPT, -UR7, UR4, URZ ;  /* 0x0000000407047290 */ /* 0x000fe4000fffe1ff */
[----:B------:R-:W-:Y:S02]  /*25d0*/  UIMAD UR27, UR8, UR14, UR27 ;  /* 0x0000000e081b72a4 */ /* 0x000fe4000f8e021b */
[----:B------:R-:W-:-:S12]  /*25e0*/  UIMAD UR37, UR4, UR16, UR37 ;  /* 0x00000010042572a4 */ /* 0x000fd8000f8e0225 */
.L_x_41:
[----:B------:R-:W-:Y:S01]  /*25f0*/  VIADD R11, R11, 0x1 ;  /* 0x000000010b0b7836 */ /* 0x000fe20000000000 */
[----:B------:R-:W-:Y:S01]  /*2600*/  R2UR UR4, R76 ;  /* 0x000000004c0472ca */ /* 0x000fe200000e0000 */
[----:B------:R-:W-:Y:S01]  /*2610*/  UIADD3 UR26, UPT, UPT, UR27, UR63, URZ ;  /* 0x0000003f1b1a7290 */ /* 0x000fe2000fffe0ff */
[----:B------:R-:W-:Y:S02]  /*2620*/  PLOP3.LUT P1, PT, PT, PT, PT, 0x80, 0x8 ;  /* 0x000000000008781c */ /* 0x000fe40003f2f070 */
[----:B------:R-:W-:-:S04]  /*2630*/  ISETP.NE.AND P0, PT, R11, 0x2, PT ;  /* 0x000000020b00780c */ /* 0x000fc80003f05270 */
[----:B-1----:R-:W-:Y:S02]  /*2640*/  SEL R0, RZ, 0x1, P0 ;  /* 0x00000001ff007807 */ /* 0x002fe40000000000 */
[----:B------:R-:W-:Y:S02]  /*2650*/  SEL R11, R11, RZ, P0 ;  /* 0x000000ff0b0b7207 */ /* 0x000fe40000000000 */
[----:B------:R-:W-:Y:S01]  /*2660*/  LOP3.LUT R10, R10, R0, RZ, 0x3c, !PT ;  /* 0x000000000a0a7212 */ /* 0x000fe200078e3cff */
[----:B------:R-:W-:Y:S01]  /*2670*/  UIADD3 UR20, UPT, UPT, UR37, UR4, URZ ;  /* 0x0000000425147290 */ /* 0x000fe2000fffe0ff */
[----:B------:R-:W-:Y:S11]  /*2680*/  BRA.U UP1, `(.L_x_42) ;  /* 0xfffffff101407547 */ /* 0x000ff6000b83ffff */
[----:B------:R-:W-:Y:S01]  /*2690*/  UIADD3 UR7, UPT, UPT, UR6, 0x20, URZ ;  /* 0x0000002006077890 */ /* 0x000fe2000fffe0ff */
[----:B------:R-:W-:-:S03]  /*26a0*/  SHF.L.U32 R2, R12, 0x1f, RZ ;  /* 0x0000001f0c027819 */ /* 0x000fc600000006ff */
[----:B------:R-:W-:-:S09]  /*26b0*/  ULEA UR4, UR5, UR7, 0x3 ;  /* 0x0000000705047291 */ /* 0x000fd2000f8e18ff */
[----:B------:R-:W1:Y:S02]  /*26c0*/  SYNCS.PHASECHK.TRANS64.TRYWAIT P0, [UR4], R2 ;  /* 0x00000002ff0075a7 */ /* 0x000e640008001104 */
[----:B-1----:R-:W-:Y:S05]  /*26d0*/  @!P0 BRA `(.L_x_43) ;  /* 0x0000005000ac8947 */ /* 0x002fea0003800000 */
.L_x_117:
[----:B------:R-:W-:-:S04]  /*26e0*/  UIADD3 UR4, UPT, UPT, UR5, 0x1, URZ ;  /* 0x0000000105047890 */ /* 0x000fc8000fffe0ff */
[----:B------:R-:W-:-:S04]  /*26f0*/  UISETP.NE.AND UP0, UPT, UR4, 0x4, UPT ;  /* 0x000000040400788c */ /* 0x000fc8000bf05270 */
[----:B------:R-:W-:Y:S02]  /*2700*/  USEL UR6, URZ, 0x1, UP0 ;  /* 0x00000001ff067887 */ /* 0x000fe40008000000 */
[----:B------:R-:W-:-:S04]  /*2710*/  USEL UR4, UR4, URZ, UP0 ;  /* 0x000000ff04047287 */ /* 0x000fc80008000000 */
[----:B------:R-:W-:Y:S01]  /*2720*/  ULEA UR5, UR4, UR7, 0x3 ;  /* 0x0000000704057291 */ /* 0x000fe2000f8e18ff */
[----:B-1----:R-:W-:-:S04]  /*2730*/  LOP3.LUT R2, R12, UR6, RZ, 0x3c, !PT ;  /* 0x000000060c027c12 */ /* 0x002fc8000f8e3cff */
[----:B------:R-:W-:-:S04]  /*2740*/  SHF.L.U32 R3, R2, 0x1f, RZ ;  /* 0x0000001f02037819 */ /* 0x000fc800000006ff */
[----:B------:R-:W1:Y:S02]  /*2750*/  SYNCS.PHASECHK.TRANS64.TRYWAIT P0, [UR5], R3 ;  /* 0x00000003ff0075a7 */ /* 0x000e640008001105 */
[----:B-1----:R-:W-:Y:S05]  /*2760*/  @!P0 BRA `(.L_x_44) ;  /* 0x0000005000a08947 */ /* 0x002fea0003800000 */
.L_x_119:
[----:B------:R-:W-:-:S04]  /*2770*/  UIADD3 UR4, UPT, UPT, UR4, 0x1, URZ ;  /* 0x0000000104047890 */ /* 0x000fc8000fffe0ff */
[----:B------:R-:W-:-:S04]  /*2780*/  UISETP.NE.AND UP0, UPT, UR4, 0x4, UPT ;  /* 0x000000040400788c */ /* 0x000fc8000bf05270 */
[----:B------:R-:W-:Y:S02]  /*2790*/  USEL UR6, URZ, 0x1, UP0 ;  /* 0x00000001ff067887 */ /* 0x000fe40008000000 */
[----:B------:R-:W-:-:S04]  /*27a0*/  USEL UR4, UR4, URZ, UP0 ;  /* 0x000000ff04047287 */ /* 0x000fc80008000000 */
[----:B------:R-:W-:Y:S01]  /*27b0*/  ULEA UR5, UR4, UR7, 0x3 ;  /* 0x0000000704057291 */ /* 0x000fe2000f8e18ff */
[----:B------:R-:W-:-:S04]  /*27c0*/  LOP3.LUT R2, R2, UR6, RZ, 0x3c, !PT ;  /* 0x0000000602027c12 */ /* 0x000fc8000f8e3cff */
[----:B-1----:R-:W-:-:S04]  /*27d0*/  SHF.L.U32 R3, R2, 0x1f, RZ ;  /* 0x0000001f02037819 */ /* 0x002fc800000006ff */
[----:B------:R-:W1:Y:S02]  /*27e0*/  SYNCS.PHASECHK.TRANS64.TRYWAIT P0, [UR5], R3 ;  /* 0x00000003ff0075a7 */ /* 0x000e640008001105 */
[----:B-1----:R-:W-:Y:S05]  /*27f0*/  @!P0 BRA `(.L_x_45) ;  /* 0x0000005000948947 */ /* 0x002fea0003800000 */
.L_x_121:
[----:B------:R-:W-:-:S04]  /*2800*/  UIADD3 UR4, UPT, UPT, UR4, 0x1, URZ ;  /* 0x0000000104047890 */ /* 0x000fc8000fffe0ff */
[----:B------:R-:W-:-:S04]  /*2810*/  UISETP.NE.AND UP0, UPT, UR4, 0x4, UPT ;  /* 0x000000040400788c */ /* 0x000fc8000bf05270 */
[----:B------:R-:W-:Y:S02]  /*2820*/  USEL UR5, URZ, 0x1, UP0 ;  /* 0x00000001ff057887 */ /* 0x000fe40008000000 */
[----:B------:R-:W-:-:S04]  /*2830*/  USEL UR4, UR4, URZ, UP0 ;  /* 0x000000ff04047287 */ /* 0x000fc80008000000 */
[----:B------:R-:W-:Y:S01]  /*2840*/  ULEA UR4, UR4, UR7, 0x3 ;  /* 0x0000000704047291 */ /* 0x000fe2000f8e18ff */
[----:B------:R-:W-:-:S04]  /*2850*/  LOP3.LUT R2, R2, UR5, RZ, 0x3c, !PT ;  /* 0x0000000502027c12 */ /* 0x000fc8000f8e3cff */
[----:B------:R-:W-:Y:S01]  /*2860*/  SHF.L.U32 R2, R2, 0x1f, RZ ;  /* 0x0000001f02027819 */ /* 0x000fe200000006ff */
[----:B-1----:R-:W-:-:S07]  /*2870*/  IMAD.U32 R0, RZ, RZ, UR4 ;  /* 0x00000004ff007e24 */ /* 0x002fce000f8e00ff */
.L_x_46:
[----:B-1----:R1:W2:Y:S02]  /*2880*/  SYNCS.PHASECHK.TRANS64.TRYWAIT P0, [R0+URZ], R2 ;  /* 0x00000002000075a7 */ /* 0x0022a400080011ff */
[----:B--2---:R-:W-:Y:S05]  /*2890*/  @!P0 NANOSLEEP.SYNCS 0x989680 ;  /* 0x009896800000895d */ /* 0x004fea0003900000 */
[----:B------:R-:W2:Y:S02]  /*28a0*/  @!P0 SYNCS.PHASECHK.TRANS64 P0, [R0+URZ], R2 ;  /* 0x00000002000085a7 */ /* 0x000ea400080010ff */
[----:B--2---:R-:W-:Y:S05]  /*28b0*/  @P0 EXIT ;  /* 0x000000000000094d */ /* 0x004fea0003800000 */
[----:B------:R-:W-:Y:S05]  /*28c0*/  BRA `(.L_x_46) ;  /* 0xfffffffc00ec7947 */ /* 0x000fea000383ffff */
.L_x_22:
[----:B------:R-:W-:-:S04]  /*28d0*/  UISETP.NE.AND UP0, UPT, UR45, URZ, UPT ;  /* 0x000000ff2d00728c */ /* 0x000fc8000bf05270 */
[----:B------:R-:W-:-:S09]  /*28e0*/  UISETP.NE.OR UP0, UPT, UR18, 0x1, UP0 ;  /* 0x000000011200788c */ /* 0x000fd20008705670 */
[----:B------:R-:W-:Y:S05]  /*28f0*/  BRA.U UP0, `(.L_x_47) ;  /* 0x0000000500487547 */ /* 0x000fea000b800000 */
[----:B------:R-:W-:Y:S01]  /*2900*/  ISETP.GE.U32.AND P2, PT, R0, 0x2, PT ;  /* 0x000000020000780c */ /* 0x000fe20003f46070 */
[----:B------:R-:W-:Y:S01]  /*2910*/  IMAD.MOV.U32 R12, RZ, RZ, 0x1 ;  /* 0x00000001ff0c7424 */ /* 0x000fe200078e00ff */
[----:B------:R-:W-:Y:S02]  /*2920*/  CS2R R10, SRZ ;  /* 0x00000000000a7805 */ /* 0x000fe4000001ff00 */
[----:B------:R-:W-:Y:S01]  /*2930*/  CS2R R8, SRZ ;  /* 0x0000000000087805 */ /* 0x000fe2000001ff00 */
[----:B------:R-:W-:Y:S01]  /*2940*/  UMOV UR6, 0x400 ;  /* 0x0000040000067882 */ /* 0x000fe20000000000 */
[----:B------:R-:W-:Y:S01]  /*2950*/  UMOV UR5, URZ ;  /* 0x000000ff00057c82 */ /* 0x000fe20008000000 */
[----:B------:R-:W-:-:S12]  /*2960*/  ULEA UR6, UR45, UR6, 0x18 ;  /* 0x000000062d067291 */ /* 0x000fd8000f8ec0ff */
.L_x_51:
[----:B------:R-:W-:Y:S02]  /*2970*/  LEA R2, R8, UR6, 0x3 ;  /* 0x0000000608027c11 */ /* 0x000fe4000f8e18ff */
[----:B------:R-:W-:-:S03]  /*2980*/  SHF.L.U32 R4, R9, 0x1f, RZ ;  /* 0x0000001f09047819 */ /* 0x000fc600000006ff */
[----:B------:R-:W-:Y:S01]  /*2990*/  VIADD R5, R2, 0xe0 ;  /* 0x000000e002057836 */ /* 0x000fe20000000000 */
[----:B------:R-:W2:Y:S02]  /*29a0*/  SYNCS.PHASECHK.TRANS64.TRYWAIT P0, [R2+URZ+0xd0], R4 ;  /* 0x0000d004020075a7 */ /* 0x000ea400080011ff */
[----:B--2---:R-:W-:Y:S05]  /*29b0*/  @!P0 BRA `(.L_x_48) ;  /* 0x00000050003c8947 */ /* 0x004fea0003800000 */
.L_x_122:
[----:B------:R-:W-:Y:S01]  /*29c0*/  ULEA UR4, UR5, UR6, 0x3 ;  /* 0x0000000605047291 */ /* 0x000fe2000f8e18ff */
[----:B--2---:R-:W-:Y:S01]  /*29d0*/  PRMT R2, RZ, 0x654, R5 ;  /* 0x00000654ff027816 */ /* 0x004fe20000000005 */
[----:B------:R-:W-:Y:S01]  /*29e0*/  @!P2 IMAD.MOV.U32 R4, RZ, RZ, 0x10 ;  /* 0x00000010ff04a424 */ /* 0x000fe200078e00ff */
[----:B------:R-:W-:Y:S01]  /*29f0*/  SHF.L.U32 R5, R12, 0x1f, RZ ;  /* 0x0000001f0c057819 */ /* 0x000fe200000006ff */
[----:B------:R-:W-:Y:S01]  /*2a00*/  UIADD3 UR7, UPT, UPT, UR4, 0x70, URZ ;  /* 0x0000007004077890 */ /* 0x000fe2000fffe0ff */
[----:B------:R2:W-:Y:S05]  /*2a10*/  SYNCS.ARRIVE.TRANS64.RED.A1T0 RZ, [R2+URZ], RZ ;  /* 0x000000ff02ff79a7 */ /* 0x0005ea00081004ff */
[----:B------:R-:W-:Y:S01]  /*2a20*/  IMAD.U32 R6, RZ, RZ, UR7 ;  /* 0x00000007ff067e24 */ /* 0x000fe2000f8e00ff */
[----:B------:R-:W3:Y:S04]  /*2a30*/  SYNCS.PHASECHK.TRANS64.TRYWAIT P0, [UR4+0x80], R5 ;  /* 0x00008005ff0075a7 */ /* 0x000ee80008001104 */
[----:B------:R-:W-:Y:S01]  /*2a40*/  PRMT R6, R0, 0x654, R6 ;  /* 0x0000065400067816 */ /* 0x000fe20000000006 */
[----:B--23--:R-:W-:Y:S06]  /*2a50*/  @!P0 BRA `(.L_x_49) ;  /* 0x0000005000288947 */ /* 0x00cfec0003800000 */
.L_x_124:
[----:B------:R-:W-:Y:S01]  /*2a60*/  ULEA UR8, UR5, UR6, 0x4 ;  /* 0x0000000605087291 */ /* 0x000fe2000f8e20ff */
[----:B------:R-:W-:Y:S01]  /*2a70*/  SEL R3, R6, R3, !P2 ;  /* 0x0000000306037207 */ /* 0x000fe20005000000 */
[----:B------:R-:W-:Y:S01]  /*2a80*/  UIADD3 UR9, UPT, UPT, UR4, 0x70, URZ ;  /* 0x0000007004097890 */ /* 0x000fe2000fffe0ff */
[----:B--2---:R-:W-:Y:S01]  /*2a90*/  LEA R2, R11, UR6, 0x3 ;  /* 0x000000060b027c11 */ /* 0x004fe2000f8e18ff */
[----:B------:R-:W-:Y:S01]  /*2aa0*/  UIADD3 UR8, UPT, UPT, UR8, 0x100, URZ ;  /* 0x0000010008087890 */ /* 0x000fe2000fffe0ff */
[----:B------:R2:W-:Y:S01]  /*2ab0*/  @!P2 SYNCS.ARRIVE.TRANS64.RED RZ, [R3+URZ], R4 ;  /* 0x0000000403ffa9a7 */ /* 0x0005e200080004ff */
[----:B------:R-:W-:Y:S01]  /*2ac0*/  UIADD3 UR4, UPT, UPT, UR5, 0x1, URZ ;  /* 0x0000000105047890 */ /* 0x000fe2000fffe0ff */
[----:B------:R-:W-:-:S03]  /*2ad0*/  VIADD R8, R8, 0x1 ;  /* 0x0000000108087836 */ /* 0x000fc60000000000 */
[----:B------:R-:W-:Y:S02]  /*2ae0*/  UISETP.NE.AND UP0, UPT, UR4, 0x2, UPT ;  /* 0x000000020400788c */ /* 0x000fe4000bf05270 */
[----:B------:R-:W-:Y:S01]  /*2af0*/  ISETP.NE.AND P0, PT, R8, 0x2, PT ;  /* 0x000000020800780c */ /* 0x000fe20003f05270 */
[----:B------:R-:W-:Y:S06]  /*2b00*/  UGETNEXTWORKID.BROADCAST [UR8], [UR9] ;  /* 0x00000000080073ca */ /* 0x000fec0008000100 */
[----:B------:R-:W-:Y:S02]  /*2b10*/  USEL UR7, URZ, 0x1, UP0 ;  /* 0x00000001ff077887 */ /* 0x000fe40008000000 */
[----:B------:R-:W-:-:S04]  /*2b20*/  USEL UR5, UR4, URZ, UP0 ;  /* 0x000000ff04057287 */ /* 0x000fc80008000000 */
[----:B------:R-:W-:Y:S02]  /*2b30*/  LOP3.LUT R12, R12, UR7, RZ, 0x3c, !PT ;  /* 0x000000070c0c7c12 */ /* 0x000fe4000f8e3cff */
[----:B--2---:R-:W-:-:S04]  /*2b40*/  SHF.L.U32 R4, R10, 0x1f, RZ ;  /* 0x0000001f0a047819 */ /* 0x004fc800000006ff */
[----:B------:R-:W2:Y:S02]  /*2b50*/  SYNCS.PHASECHK.TRANS64.TRYWAIT P1, [R2+URZ+0x70], R4 ;  /* 0x00007004020075a7 */ /* 0x000ea400080211ff */
[----:B--2---:R-:W-:Y:S05]  /*2b60*/  @!P1 BRA `(.L_x_50) ;  /* 0x0000004c00fc9947 */ /* 0x004fea0003800000 */
.L_x_125:
[C---:B--2---:R-:W-:Y:S01]  /*2b70*/  LEA R4, R11.reuse, UR6, 0x4 ;  /* 0x000000060b047c11 */ /* 0x044fe2000f8e20ff */
[----:B------:R-:W-:Y:S01]  /*2b80*/  VIADD R2, R2, 0x80 ;  /* 0x0000008002027836 */ /* 0x000fe20000000000 */
[----:B------:R-:W-:Y:S01]  /*2b90*/  SEL R8, R8, RZ, P0 ;  /* 0x000000ff08087207 */ /* 0x000fe20000000000 */
[----:B------:R-:W-:-:S03]  /*2ba0*/  VIADD R11, R11, 0x1 ;  /* 0x000000010b0b7836 */ /* 0x000fc60000000000 */
[----:B------:R-:W2:Y:S01]  /*2bb0*/  LDS.128 R4, [R4+0x100] ;  /* 0x0001000004047984 */ /* 0x000ea20000000c00 */
[----:B------:R-:W-:Y:S02]  /*2bc0*/  PRMT R2, RZ, 0x654, R2 ;  /* 0x00000654ff027816 */ /* 0x000fe40000000002 */
[C---:B------:R-:W-:Y:S01]  /*2bd0*/  ISETP.NE.AND P1, PT, R11.reuse, 0x2, PT ;  /* 0x000000020b00780c */ /* 0x040fe20003f25270 */
[----:B------:R-:W-:Y:S01]  /*2be0*/  @!PT LDS RZ, [RZ] ;  /* 0x00000000fffff984 */ /* 0x000fe20000000800 */
[----:B------:R-:W-:Y:S01]  /*2bf0*/  @!PT LDS RZ, [RZ] ;  /* 0x00000000fffff984 */ /* 0x000fe20000000800 */
[----:B------:R-:W-:Y:S01]  /*2c00*/  @!PT LDS RZ, [RZ] ;  /* 0x00000000fffff984 */ /* 0x000fe20000000800 */
[----:B------:R-:W-:Y:S01]  /*2c10*/  @!PT LDS RZ, [RZ] ;  /* 0x00000000fffff984 */ /* 0x000fe20000000800 */
[----:B------:R3:W-:Y:S06]  /*2c20*/  MEMBAR.ALL.CTA ;  /* 0x0000000000007992 */ /* 0x0007ec0000008000 */
[----:B---3--:R-:W3:Y:S01]  /*2c30*/  FENCE.VIEW.ASYNC.S ;  /* 0x00000000000073c6 */ /* 0x008ee20000000000 */
[----:B------:R-:W-:Y:S01]  /*2c40*/  SEL R11, R11, RZ, P1 ;  /* 0x000000ff0b0b7207 */ /* 0x000fe20000800000 */
[----:B---3--:R3:W-:Y:S01]  /*2c50*/  SYNCS.ARRIVE.TRANS64.RED.A1T0 RZ, [R2+URZ], RZ ;  /* 0x000000ff02ff79a7 */ /* 0x0087e200081004ff */
[----:B--2---:R-:W-:-:S02]  /*2c60*/  LOP3.LUT P3, RZ, R6, 0x1, RZ, 0xc0, !PT ;  /* 0x0000000106ff7812 */ /* 0x004fc4000786c0ff */
[----:B------:R-:W-:-:S04]  /*2c70*/  SEL R4, RZ, 0x1, P1 ;  /* 0x00000001ff047807 */ /* 0x000fc80000800000 */
[----:B------:R-:W-:Y:S02]  /*2c80*/  LOP3.LUT R10, R10, R4, RZ, 0x3c, !PT ;  /* 0x000000040a0a7212 */ /* 0x000fe400078e3cff */
[----:B---3--:R-:W-:-:S04]  /*2c90*/  SEL R2, RZ, 0x1, P0 ;  /* 0x00000001ff027807 */ /* 0x008fc80000000000 */
[----:B------:R-:W-:Y:S01]  /*2ca0*/  LOP3.LUT R9, R9, R2, RZ, 0x3c, !PT ;  /* 0x0000000209097212 */ /* 0x000fe200078e3cff */
[----:B------:R-:W-:Y:S06]  /*2cb0*/  @P3 BRA `(.L_x_51) ;  /* 0xfffffffc002c3947 */ /* 0x000fec000383ffff */
[----:B------:R-:W-:Y:S01]  /*2cc0*/  ULEA UR4, UR5, UR6, 0x3 ;  /* 0x0000000605047291 */ /* 0x000fe2000f8e18ff */
[----:B------:R-:W-:-:S08]  /*2cd0*/  SHF.L.U32 R2, R12, 0x1f, RZ ;  /* 0x0000001f0c027819 */ /* 0x000fd000000006ff */
[----:B------:R-:W2:Y:S02]  /*2ce0*/  SYNCS.PHASECHK.TRANS64 P0, [UR4+0x80], R2 ;  /* 0x00008002ff0075a7 */ /* 0x000ea40008001004 */
[----:B--2---:R-:W-:Y:S05]  /*2cf0*/  @P0 BRA `(.L_x_52) ;  /* 0x0000000000080947 */ /* 0x004fea0003800000 */
[----:B------:R-:W2:Y:S02]  /*2d00*/  SYNCS.PHASECHK.TRANS64.TRYWAIT P0, [UR4+0x80], R2 ;  /* 0x00008002ff0075a7 */ /* 0x000ea40008001104 */
[----:B--2---:R-:W-:Y:S05]  /*2d10*/  @!P0 BRA `(.L_x_53) ;  /* 0x0000004c00a48947 */ /* 0x004fea0003800000 */
.L_x_52:
[----:B------:R-:W-:-:S04]  /*2d20*/  UIADD3 UR7, UPT, UPT, UR5, 0x1, URZ ;  /* 0x0000000105077890 */ /* 0x000fc8000fffe0ff */
[----:B------:R-:W-:-:S04]  /*2d30*/  UISETP.NE.AND UP0, UPT, UR7, 0x2, UPT ;  /* 0x000000020700788c */ /* 0x000fc8000bf05270 */
[----:B------:R-:W-:Y:S02]  /*2d40*/  USEL UR8, URZ, 0x1, UP0 ;  /* 0x00000001ff087887 */ /* 0x000fe40008000000 */
[----:B------:R-:W-:-:S04]  /*2d50*/  USEL UR7, UR7, URZ, UP0 ;  /* 0x000000ff07077287 */ /* 0x000fc80008000000 */
[----:B------:R-:W-:Y:S01]  /*2d60*/  ULEA UR7, UR7, UR6, 0x3 ;  /* 0x0000000607077291 */ /* 0x000fe2000f8e18ff */
[----:B--2---:R-:W-:-:S04]  /*2d70*/  LOP3.LUT R2, R12, UR8, RZ, 0x3c, !PT ;  /* 0x000000080c027c12 */ /* 0x004fc8000f8e3cff */
[----:B------:R-:W-:-:S04]  /*2d80*/  SHF.L.U32 R0, R2, 0x1f, RZ ;  /* 0x0000001f02007819 */ /* 0x000fc800000006ff */
[----:B------:R-:W2:Y:S02]  /*2d90*/  SYNCS.PHASECHK.TRANS64 P0, [UR7+0x80], R0 ;  /* 0x00008000ff0075a7 */ /* 0x000ea40008001007 */
[----:B-12---:R-:W-:Y:S05]  /*2da0*/  @P0 EXIT ;  /* 0x000000000000094d */ /* 0x006fea0003800000 */
[----:B------:R-:W-:Y:S02]  /*2db0*/  SHF.L.U32 R2, R2, 0x1f, RZ ;  /* 0x0000001f02027819 */ /* 0x000fe400000006ff */
[----:B------:R-:W-:-:S07]  /*2dc0*/  MOV R0, UR7 ;  /* 0x0000000700007c02 */ /* 0x000fce0008000f00 */
.L_x_54:
[----:B-1----:R1:W2:Y:S02]  /*2dd0*/  SYNCS.PHASECHK.TRANS64.TRYWAIT P0, [R0+URZ+0x80], R2 ;  /* 0x00008002000075a7 */ /* 0x0022a400080011ff */
[----:B--2---:R-:W-:Y:S05]  /*2de0*/  @!P0 NANOSLEEP.SYNCS 0x989680 ;  /* 0x009896800000895d */ /* 0x004fea0003900000 */
[----:B------:R-:W2:Y:S02]  /*2df0*/  @!P0 SYNCS.PHASECHK.TRANS64 P0, [R0+URZ+0x80], R2 ;  /* 0x00008002000085a7 */ /* 0x000ea400080010ff */
[----:B--2---:R-:W-:Y:S05]  /*2e00*/  @P0 EXIT ;  /* 0x000000000000094d */ /* 0x004fea0003800000 */
[----:B------:R-:W-:Y:S05]  /*2e10*/  BRA `(.L_x_54) ;  /* 0xfffffffc00ec7947 */ /* 0x000fea000383ffff */
.L_x_47:
[----:B------:R-:W-:Y:S05]  /*2e20*/  BRA.U UP4, `(.L_x_55) ;  /* 0x0000000d049c7547 */ /* 0x000fea000b800000 */
[----:B------:R-:W-:Y:S01]  /*2e30*/  UMOV UR4, 0x40 ;  /* 0x0000004000047882 */ /* 0x000fe20000000000 */
[----:B------:R-:W-:Y:S01]  /*2e40*/  NOP ;  /* 0x0000000000007918 */ /* 0x000fe20000000000 */
[----:B------:R-:W-:Y:S01]  /*2e50*/  ULEA UR5, UR45, UR4, 0x18 ;  /* 0x000000042d057291 */ /* 0x000fe2000f8ec0ff */
[----:B------:R-:W-:Y:S02]  /*2e60*/  UMOV UR6, 0x400 ;  /* 0x0000040000067882 */ /* 0x000fe40000000000 */
[----:B------:R-:W-:-:S06]  /*2e70*/  ULEA UR6, UR45, UR6, 0x18 ;  /* 0x000000062d067291 */ /* 0x000fcc000f8ec0ff */
[----:B------:R-:W2:Y:S02]  /*2e80*/  LDS.U8 R0, [UR5+0x1c] ;  /* 0x00001c05ff007984 */ /* 0x000ea40008000000 */
[----:B--2---:R-:W-:-:S13]  /*2e90*/  ISETP.NE.AND P0, PT, R0, RZ, PT ;  /* 0x000000ff0000720c */ /* 0x004fda0003f05270 */
[----:B------:R-:W-:Y:S05]  /*2ea0*/  @P0 BRA `(.L_x_56) ;  /* 0x0000000000580947 */ /* 0x000fea0003800000 */
[----:B------:R-:W-:-:S13]  /*2eb0*/  ELECT P0, URZ, PT ;  /* 0x0000000000ff782f */ /* 0x000fda0003800000 */
[----:B------:R-:W-:Y:S05]  /*2ec0*/  @!P0 BRA `(.L_x_57) ;  /* 0x0000000000608947 */ /* 0x000fea0003800000 */
[----:B------:R-:W-:Y:S01]  /*2ed0*/  UMOV UR4, 0x10 ;  /* 0x0000001000047882 */ /* 0x000fe20000000000 */
[----:B------:R-:W-:Y:S01]  /*2ee0*/  HFMA2 R0, -RZ, RZ, 0, 5.9604644775390625e-08 ;  /* 0x00000001ff007431 */ /* 0x000fe200000001ff */
[----:B------:R-:W-:-:S03]  /*2ef0*/  MOV R3, 0xffff ;  /* 0x0000ffff00037802 */ /* 0x000fc60000000f00 */
[----:B------:R-:W-:Y:S04]  /*2f00*/  DEPBAR.LE SB2, 0x36 ;  /* 0x0000ad800000791a */ /* 0x000fe80000000000 */
[----:B------:R-:W2:Y:S02]  /*2f10*/  UTCATOMSWS.FIND_AND_SET.ALIGN UP0, UR4, UR4 ;  /* 0x00000004000475e3 */ /* 0x000ea40008000800 */
[----:B--2---:R-:W-:Y:S01]  /*2f20*/  MOV R4, UR4 ;  /* 0x0000000400047c02 */ /* 0x004fe20008000f00 */
[----:B------:R-:W-:Y:S06]  /*2f30*/  BRA.U UP0, `(.L_x_58) ;  /* 0x0000000100187547 */ /* 0x000fec000b800000 */
.L_x_59:
[----:B------:R-:W-:Y:S05]  /*2f40*/  NANOSLEEP 0x64 ;  /* 0x000000640000795d */ /* 0x000fea0003800000 */
[----:B------:R-:W-:-:S05]  /*2f50*/  UMOV UR4, 0x10 ;  /* 0x0000001000047882 */ /* 0x000fca0000000000 */
[----:B------:R-:W-:Y:S04]  /*2f60*/  DEPBAR.LE SB2, 0x36 ;  /* 0x0000ad800000791a */ /* 0x000fe80000000000 */
[----:B------:R-:W2:Y:S02]  /*2f70*/  UTCATOMSWS.FIND_AND_SET.ALIGN UP0, UR4, UR4 ;  /* 0x00000004000475e3 */ /* 0x000ea40008000800 */
[----:B--2---:R-:W-:Y:S01]  /*2f80*/  MOV R4, UR4 ;  /* 0x0000000400047c02 */ /* 0x004fe20008000f00 */
[----:B------:R-:W-:Y:S05]  /*2f90*/  BRA.U !UP0, `(.L_x_59) ;  /* 0xfffffffd08e87547 */ /* 0x000fea000b83ffff */
.L_x_58:
[-C--:B------:R-:W-:Y:S02]  /*2fa0*/  SHF.L.U32 R3, R3, R4.reuse, RZ ;  /* 0x0000000403037219 */ /* 0x080fe400000006ff */
[----:B------:R-:W-:Y:S01]  /*2fb0*/  SHF.L.U32 R0, R0, R4, RZ ;  /* 0x0000000400007219 */ /* 0x000fe200000006ff */
[----:B------:R-:W-:Y:S02]  /*2fc0*/  IMAD.SHL.U32 R4, R4, 0x20, RZ ;  /* 0x0000002004047824 */ /* 0x000fe400078e00ff */
[----:B------:R2:W-:Y:S04]  /*2fd0*/  ATOMS.OR RZ, [UR5+0x14], R3 ;  /* 0x00001403ffff798c */ /* 0x0005e8000b000005 */
[----:B------:R2:W-:Y:S04]  /*2fe0*/  ATOMS.OR RZ, [UR5+0x18], R0 ;  /* 0x00001800ffff798c */ /* 0x0005e8000b000005 */
[----:B------:R2:W-:Y:S01]  /*2ff0*/  STS [UR6+0x120], R4 ;  /* 0x00012004ff007988 */ /* 0x0005e20008000806 */
[----:B------:R-:W-:Y:S05]  /*3000*/  BRA `(.L_x_57) ;  /* 0x0000000000107947 */ /* 0x000fea0003800000 */
.L_x_56:
[----:B------:R-:W-:Y:S02]  /*3010*/  MOV R0, 0xffffffff ;  /* 0xffffffff00007802 */ /* 0x000fe40000000f00 */
[----:B------:R-:W-:-:S03]  /*3020*/  MOV R4, 0x3050 ;  /* 0x0000305000047802 */ /* 0x000fc60000000f00 */
[----:B------:R2:W-:Y:S04]  /*3030*/  STS [UR6+0x120], R0 ;  /* 0x00012000ff007988 */ /* 0x0005e80008000806 */
[----:B-12--5:R-:W-:Y:S05]  /*3040*/  CALL.REL.NOINC `($__internal_1_$__cuda_sm10x_tcgen05_guardrail_trap_phase_invalid_during_alloc) ;  /* 0x0000005000647944 */ /* 0x026fea0003c00000 */
.L_x_57:
[----:B------:R-:W-:Y:S05]  /*3050*/  WARPSYNC.ALL ;  /* 0x0000000000007948 */ /* 0x000fea0003800000 */
[----:B------:R-:W3:Y:S01]  /*3060*/  S2UR UR4, SR_CgaCtaId ;  /* 0x00000000000479c3 */ /* 0x000ee20000008800 */
[----:B------:R-:W-:Y:S01]  /*3070*/  UMOV UR17, 0x400 ;  /* 0x0000040000117882 */ /* 0x000fe20000000000 */
[----:B------:R-:W-:-:S06]  /*3080*/  NOP ;  /* 0x0000000000007918 */ /* 0x000fcc0000000000 */
[----:B------:R-:W-:Y:S06]  /*3090*/  BAR.ARV 0x6, 0xa0 ;  /* 0x0182800000007b1d */ /* 0x000fec0000002000 */
[----:B------:R-:W4:Y:S01]  /*30a0*/  LDCU UR5, c[0x0][0x38c] ;  /* 0x00007180ff0577ac */ /* 0x000f220008000800 */
[----:B------:R-:W-:Y:S01]  /*30b0*/  LOP3.LUT R2, R2, 0xffff, RZ, 0xc0, !PT ;  /* 0x0000ffff02027812 */ /* 0x000fe200078ec0ff */
[----:B------:R-:W-:Y:S01]  /*30c0*/  IMAD.MOV.U32 R11, RZ, RZ, 0x1 ;  /* 0x00000001ff0b7424 */ /* 0x000fe200078e00ff */
[----:B------:R-:W-:Y:S01]  /*30d0*/  CS2R R8, SRZ ;  /* 0x0000000000087805 */ /* 0x000fe2000001ff00 */
[----:B------:R-:W1:Y:S01]  /*30e0*/  LDCU UR8, c[0x0][0x38c] ;  /* 0x00007180ff0877ac */ /* 0x000e620008000800 */
[----:B------:R-:W-:Y:S01]  /*30f0*/  R2UR UR19, R2 ;  /* 0x00000000021372ca */ /* 0x000fe200000e0000 */
[----:B------:R-:W-:Y:S01]  /*3100*/  IMAD.MOV.U32 R10, RZ, RZ, RZ ;  /* 0x000000ffff0a7224 */ /* 0x000fe200078e00ff */
[----:B------:R-:W-:Y:S01]  /*3110*/  UMOV UR22, URZ ;  /* 0x000000ff00167c82 */ /* 0x000fe20008000000 */
[----:B------:R-:W-:Y:S01]  /*3120*/  UMOV UR14, URZ ;  /* 0x000000ff000e7c82 */ /* 0x000fe20008000000 */
[----:B---3--:R-:W-:Y:S01]  /*3130*/  ULEA UR17, UR4, UR17, 0x18 ;  /* 0x0000001104117291 */ /* 0x008fe2000f8ec0ff */
[----:B------:R-:W-:Y:S01]  /*3140*/  UMOV UR26, 0x0 ;  /* 0x00000000001a7882 */ /* 0x000fe20000000000 */
[----:B------:R-:W-:-:S02]  /*3150*/  UMOV UR27, 0x42004a0 ;  /* 0x042004a0001b7882 */ /* 0x000fc40000000000 */
[----:B------:R-:W-:Y:S02]  /*3160*/  UIADD3 UR6, UPT, UPT, UR17, 0x4400, URZ ;  /* 0x0000440011067890 */ /* 0x000fe4000fffe0ff */
[----:B------:R-:W-:Y:S02]  /*3170*/  UIADD3 UR7, UPT, UPT, UR17, 0x8400, URZ ;  /* 0x0000840011077890 */ /* 0x000fe4000fffe0ff */
[----:B----4-:R-:W-:Y:S01]  /*3180*/  UIADD3 UR5, UPT, UPT, UR5, 0x3f, URZ ;  /* 0x0000003f05057890 */ /* 0x010fe2000fffe0ff */
[----:B--2---:R-:W2:Y:S01]  /*3190*/  LDS R0, [UR17+0x120] ;  /* 0x00012011ff007984 */ /* 0x004ea20008000800 */
[----:B------:R-:W-:Y:S02]  /*31a0*/  USHF.R.U32.HI UR6, URZ, 0x4, UR6 ;  /* 0x00000004ff067899 */ /* 0x000fe40008011606 */
[----:B------:R-:W-:Y:S02]  /*31b0*/  USHF.R.S32.HI UR4, URZ, 0x1f, UR5 ;  /* 0x0000001fff047899 */ /* 0x000fe40008011405 */
[----:B------:R-:W-:-:S02]  /*31c0*/  ULOP3.LUT UR6, UR6, 0x3fff, URZ, 0xc0, !UPT ;  /* 0x00003fff06067892 */ /* 0x000fc4000f8ec0ff */
[----:B------:R-:W-:Y:S02]  /*31d0*/  ULEA.HI UR4, UR4, UR5, URZ, 0x6 ;  /* 0x0000000504047291 */ /* 0x000fe4000f8f30ff */
[----:B------:R-:W-:Y:S02]  /*31e0*/  USHF.R.U32.HI UR5, URZ, 0x4, UR7 ;  /* 0x00000004ff057899 */ /* 0x000fe40008011607 */
[----:B------:R-:W-:Y:S02]  /*31f0*/  USHF.R.S32.HI UR28, URZ, 0x6, UR4 ;  /* 0x00000006ff1c7899 */ /* 0x000fe40008011404 */
[----:B------:R-:W-:Y:S02]  /*3200*/  ULOP3.LUT UR5, UR5, 0x3fff, URZ, 0xc0, !UPT ;  /* 0x00003fff05057892 */ /* 0x000fe4000f8ec0ff */
[----:B------:R-:W-:Y:S02]  /*3210*/  UISETP.LT.AND UP0, UPT, UR28, 0x1, UPT ;  /* 0x000000011c00788c */ /* 0x000fe4000bf01270 */
[----:B------:R-:W-:-:S02]  /*3220*/  ULOP3.LUT UR20, UR6, 0x10000, URZ, 0xfc, !UPT ;  /* 0x0001000006147892 */ /* 0x000fc4000f8efcff */
[----:B------:R-:W-:Y:S02]  /*3230*/  USEL UR29, UR28, 0x1, !UP0 ;  /* 0x000000011c1d7887 */ /* 0x000fe4000c000000 */
[----:B------:R-:W-:Y:S02]  /*3240*/  ULOP3.LUT UR21, UR5, 0x10000, URZ, 0xfc, !UPT ;  /* 0x0001000005157892 */ /* 0x000fe4000f8efcff */
[----:B------:R-:W-:Y:S02]  /*3250*/  UIADD3 UR29, UPT, UPT, -UR29, URZ, URZ ;  /* 0x000000ff1d1d7290 */ /* 0x000fe4000fffe1ff */
[----:B-1----:R-:W-:Y:S01]  /*3260*/  UISETP.GE.AND UP4, UPT, UR8, 0x1, UPT ;  /* 0x000000010800788c */ /* 0x002fe2000bf86270 */
[----:B------:R-:W-:Y:S01]  /*3270*/  UMOV UR24, 0x0 ;  /* 0x0000000000187882 */ /* 0x000fe20000000000 */
[----:B------:R-:W-:Y:S01]  /*3280*/  UMOV UR25, 0x42004a0 ;  /* 0x042004a000197882 */ /* 0x000fe20000000000 */
[----:B--2---:R-:W-:-:S15]  /*3290*/  R2UR UR30, R0 ;  /* 0x00000000001e72ca */ /* 0x004fde00000e0000 */
.L_x_66:
[----:B------:R-:W-:Y:S02]  /*32a0*/  LEA R0, R10, UR17, 0x3 ;  /* 0x000000110a007c11 */ /* 0x000fe4000f8e18ff */
[----:B------:R-:W-:Y:S02]  /*32b0*/  SHF.L.U32 R2, R9, 0x1f, RZ ;  /* 0x0000001f09027819 */ /* 0x000fe400000006ff */
[----:B------:R-:W-:Y:S01]  /*32c0*/  PLOP3.LUT P0, PT, PT, PT, UP4, 0x80, 0x8 ;  /* 0x000000000008781c */ /* 0x000fe20003f0f048 */
[----:B------:R-:W-:Y:S01]  /*32d0*/  VIADD R3, R0, 0x80 ;  /* 0x0000008000037836 */ /* 0x000fe20000000000 */
[----:B-1----:R-:W1:Y:S02]  /*32e0*/  SYNCS.PHASECHK.TRANS64.TRYWAIT P1, [R0+URZ+0x70], R2 ;  /* 0x00007002000075a7 */ /* 0x002e6400080211ff */
[----:B-1-3--:R-:W-:Y:S09]  /*32f0*/  @!P1 BRA `(.L_x_60) ;  /* 0x0000004800449947 */ /* 0x00aff20003800000 */
.L_x_127:
[----:B------:R-:W-:Y:S01]  /*3300*/  LEA R4, R10, UR17, 0x4 ;  /* 0x000000110a047c11 */ /* 0x000fe2000f8e20ff */
[----:B------:R-:W-:Y:S01]  /*3310*/  @UP4 ULEA UR4, UR14, UR17, 0x3 ;  /* 0x000000110e044291 */ /* 0x000fe2000f8e18ff */
[----:B------:R-:W-:Y:S01]  /*3320*/  PLOP3.LUT P2, PT, PT, PT, PT, 0x80, 0x8 ;  /* 0x000000000008781c */ /* 0x000fe20003f4f070 */
[----:B------:R-:W-:Y:S01]  /*3330*/  ULEA UR23, UR22, UR17, 0x3 ;  /* 0x0000001116177291 */ /* 0x000fe2000f8e18ff */
[----:B------:R-:W-:Y:S02]  /*3340*/  PRMT R3, RZ, 0x654, R3 ;  /* 0x00000654ff037816 */ /* 0x000fe40000000003 */
[----:B------:R-:W2:Y:S01]  /*3350*/  LDS.128 R4, [R4+0x100] ;  /* 0x0001000004047984 */ /* 0x000ea20000000c00 */
[----:B-1----:R-:W-:Y:S02]  /*3360*/  @P0 SHF.L.U32 R2, R8, 0x1f, RZ ;  /* 0x0000001f08020819 */ /* 0x002fe400000006ff */
[----:B------:R-:W-:Y:S01]  /*3370*/  SHF.L.U32 R0, R11, 0x1f, RZ ;  /* 0x0000001f0b007819 */ /* 0x000fe200000006ff */
[----:B------:R-:W-:Y:S01]  /*3380*/  @!PT LDS RZ, [RZ] ;  /* 0x00000000fffff984 */ /* 0x000fe20000000800 */
[----:B------:R-:W-:Y:S01]  /*3390*/  @!PT LDS RZ, [RZ] ;  /* 0x00000000fffff984 */ /* 0x000fe20000000800 */
[----:B------:R-:W-:Y:S01]  /*33a0*/  @!PT LDS RZ, [RZ] ;  /* 0x00000000fffff984 */ /* 0x000fe20000000800 */
[----:B------:R-:W-:Y:S01]  /*33b0*/  @!PT LDS RZ, [RZ] ;  /* 0x00000000fffff984 */ /* 0x000fe20000000800 */
[----:B------:R1:W-:Y:S06]  /*33c0*/  MEMBAR.ALL.CTA ;  /* 0x0000000000007992 */ /* 0x0003ec0000008000 */
[----:B-1----:R-:W1:Y:S02]  /*33d0*/  FENCE.VIEW.ASYNC.S ;  /* 0x00000000000073c6 */ /* 0x002e640000000000 */
[----:B-1----:R1:W-:Y:S01]  /*33e0*/  SYNCS.ARRIVE.TRANS64.RED.A1T0 RZ, [R3+URZ], RZ ;  /* 0x000000ff03ff79a7 */ /* 0x0023e200081004ff */
[----:B------:R1:W3:Y:S01]  /*33f0*/  @P0 SYNCS.PHASECHK.TRANS64.TRYWAIT P2, [UR4], R2 ;  /* 0x00000002ff0005a7 */ /* 0x0002e20008041104 */
[----:B------:R-:W-:Y:S01]  /*3400*/  ULEA.HI UR4, UR22, UR22, URZ, 0x1 ;  /* 0x0000001616047291 */ /* 0x000fe2000f8f08ff */
[----:B--2---:R-:W-:-:S03]  /*3410*/  LOP3.LUT P1, RZ, R6, 0x1, RZ, 0xc0, !PT ;  /* 0x0000000106ff7812 */ /* 0x004fc6000782c0ff */
[----:B------:R-:W-:Y:S02]  /*3420*/  USHF.L.U32 UR18, UR4, 0x6, URZ ;  /* 0x0000000604127899 */ /* 0x000fe400080006ff */
[----:B------:R-:W-:Y:S02]  /*3430*/  ULOP3.LUT UR4, UR4, 0xffe, URZ, 0xc0, !UPT ;  /* 0x00000ffe04047892 */ /* 0x000fe4000f8ec0ff */
[----:B------:R-:W-:Y:S02]  /*3440*/  ULOP3.LUT UR18, UR18, 0xffffff80, URZ, 0xc0, !UPT ;  /* 0xffffff8012127892 */ /* 0x000fe4000f8ec0ff */
[----:B------:R-:W-:Y:S02]  /*3450*/  UIADD3 UR4, UPT, UPT, -UR4, UR22, URZ ;  /* 0x0000001604047290 */ /* 0x000fe4000fffe1ff */
[----:B------:R-:W-:Y:S01]  /*3460*/  UIADD3 UR18, UPT, UPT, UR30, UR18, URZ ;  /* 0x000000121e127290 */ /* 0x000fe2000fffe0ff */
[----:B------:R-:W2:Y:S03]  /*3470*/  SYNCS.PHASECHK.TRANS64.TRYWAIT P0, [UR23+0xb0], R0 ;  /* 0x0000b000ff0075a7 */ /* 0x000ea60008001117 */
[----:B------:R-:W-:Y:S01]  /*3480*/  ULEA UR18, UR4, UR18, 0x14 ;  /* 0x0000001204127291 */ /* 0x000fe2000f8ea0ff */
[----:B-123--:R-:W-:Y:S11]  /*3490*/  @!P0 BRA `(.L_x_61) ;  /* 0x0000004400f08947 */ /* 0x00eff60003800000 */
.L_x_129:
[----:B------:R-:W-:Y:S01]  /*34a0*/  IADD3 R10, PT, PT, R10, 0x1, RZ ;  /* 0x000000010a0a7810 */ /* 0x000fe20007ffe0ff */
[----:B------:R-:W-:Y:S06]  /*34b0*/  BRA.U !UP4, `(.L_x_62) ;  /* 0x000000010c987547 */ /* 0x000fec000b800000 */
[----:B------:R-:W-:Y:S01]  /*34c0*/  UPLOP3.LUT UP2, UPT, UPT, UPT, UPT, 0x40, 0x4 ;  /* 0x000000000004789c */ /* 0x000fe20003f4e870 */
[----:B------:R-:W-:Y:S01]  /*34d0*/  UMOV UR16, UR29 ;  /* 0x0000001d00107c82 */ /* 0x000fe20008000000 */
[----:B------:R-:W-:Y:S01]  /*34e0*/  UMOV UR15, UR28 ;  /* 0x0000001c000f7c82 */ /* 0x000fe20008000000 */
[----:B------:R-:W-:-:S08]  /*34f0*/  UMOV UR6, UR14 ;  /* 0x0000000e00067c82 */ /* 0x000fd00008000000 */
.L_x_65:
[----:B------:R-:W-:Y:S02]  /*3500*/  UIADD3 UR16, UPT, UPT, UR16, 0x1, URZ ;  /* 0x0000000110107890 */ /* 0x000fe4000fffe0ff */
[----:B--2---:R-:W-:Y:S02]  /*3510*/  ULEA UR5, UR6, UR17, 0x3 ;  /* 0x0000001106057291 */ /* 0x004fe4000f8e18ff */
[----:B------:R-:W-:Y:S01]  /*3520*/  UISETP.NE.AND UP3, UPT, UR16, URZ, UPT ;  /* 0x000000ff1000728c */ /* 0x000fe2000bf65270 */
[----:B---3--:R-:W-:Y:S10]  /*3530*/  @P2 BRA `(.L_x_63) ;  /* 0x00000000000c2947 */ /* 0x008ff40003800000 */
[----:B-1----:R-:W-:Y:S04]  /*3540*/  SHF.L.U32 R2, R8, 0x1f, RZ ;  /* 0x0000001f08027819 */ /* 0x002fe800000006ff */
[----:B------:R-:W1:Y:S02]  /*3550*/  SYNCS.PHASECHK.TRANS64.TRYWAIT P0, [UR5], R2 ;  /* 0x00000002ff0075a7 */ /* 0x000e640008001105 */
[----:B-1----:R-:W-:Y:S05]  /*3560*/  @!P0 BRA `(.L_x_64) ;  /* 0x0000004400d48947 */ /* 0x002fea0003800000 */
.L_x_63:
[----:B------:R-:W-:Y:S01]  /*3570*/  UISETP.NE.AND UP0, UPT, UR15, 0x1, UPT ;  /* 0x000000010f00788c */ /* 0x000fe2000bf05270 */
[----:B------:R-:W-:Y:S01]  /*3580*/  PLOP3.LUT P2, PT, PT, PT, PT, 0x80, 0x8 ;  /* 0x000000000008781c */ /* 0x000fe20003f4f070 */
[----:B------:R-:W-:Y:S02]  /*3590*/  UIADD3 UR4, UPT, UPT, UR6, 0x1, URZ ;  /* 0x0000000106047890 */ /* 0x000fe4000fffe0ff */
[----:B------:R-:W-:Y:S02]  /*35a0*/  ULEA UR12, UR6, UR21, 0x9 ;  /* 0x00000015060c7291 */ /* 0x000fe4000f8e48ff */
[----:B------:R-:W-:Y:S01]  /*35b0*/  UISETP.NE.AND UP1, UPT, UR4, 0x4, UPT ;  /* 0x000000040400788c */ /* 0x000fe2000bf25270 */
[----:B------:R-:W-:Y:S01]  /*35c0*/  PLOP3.LUT P0, PT, PT, PT, UP0, 0x80, 0x8 ;  /* 0x000000000008781c */ /* 0x000fe20003f0f008 */
[----:B------:R-:W-:Y:S02]  /*35d0*/  UIADD3 UR10, UPT, UPT, UR12, 0x2, URZ ;  /* 0x000000020c0a7890 */ /* 0x000fe4000fffe0ff */
[----:B------:R-:W-:Y:S02]  /*35e0*/  USEL UR7, URZ, 0x1, UP1 ;  /* 0x00000001ff077887 */ /* 0x000fe40008800000 */
[----:B------:R-:W-:Y:S02]  /*35f0*/  USEL UR14, UR4, URZ, UP1 ;  /* 0x000000ff040e7287 */ /* 0x000fe40008800000 */
[----:B------:R-:W-:Y:S02]  /*3600*/  UIADD3 UR15, UPT, UPT, UR15, -0x1, URZ ;  /* 0xffffffff0f0f7890 */ /* 0x000fe4000fffe0ff */
[----:B------:R-:W-:Y:S01]  /*3610*/  @UP0 ULEA UR4, UR14, UR17, 0x3 ;  /* 0x000000110e040291 */ /* 0x000fe2000f8e18ff */
[----:B------:R-:W-:Y:S01]  /*3620*/  LOP3.LUT R8, R8, UR7, RZ, 0x3c, !PT ;  /* 0x0000000708087c12 */ /* 0x000fe2000f8e3cff */
[----:B------:R-:W-:Y:S01]  /*3630*/  UIADD3 UR7, UPT, UPT, UR5, 0x20, URZ ;  /* 0x0000002005077890 */ /* 0x000fe2000fffe0ff */
[----:B------:R-:W-:Y:S02]  /*3640*/  UMOV UR13, 0x80004020 ;  /* 0x80004020000d7882 */ /* 0x000fe40000000000 */
[----:B-1----:R-:W-:Y:S01]  /*3650*/  @P0 SHF.L.U32 R0, R8, 0x1f, RZ ;  /* 0x0000001f08000819 */ /* 0x002fe200000006ff */
[----:B------:R-:W-:Y:S01]  /*3660*/  UMOV UR5, 0x80004020 ;  /* 0x8000402000057882 */ /* 0x000fe20000000000 */
[----:B------:R-:W-:Y:S01]  /*3670*/  UMOV UR11, 0x80004020 ;  /* 0x80004020000b7882 */ /* 0x000fe20000000000 */
[----:B------:R-:W-:Y:S01]  /*3680*/  UMOV UR9, 0x80004020 ;  /* 0x8000402000097882 */ /* 0x000fe20000000000 */
[----:B------:R2:W3:Y:S01]  /*3690*/  @P0 SYNCS.PHASECHK.TRANS64.TRYWAIT P2, [UR4], R0 ;  /* 0x00000000ff0005a7 */ /* 0x0004e20008041104 */
[----:B------:R-:W-:Y:S03]  /*36a0*/  ULEA UR4, UR6, UR20, 0x8 ;  /* 0x0000001406047291 */ /* 0x000fe6000f8e40ff */
[----:B------:R-:W-:Y:S01]  /*36b0*/  UMOV UR6, UR14 ;  /* 0x0000000e00067c82 */ /* 0x000fe20008000000 */
[----:B------:R-:W-:Y:S05]  /*36c0*/  UIADD3 UR8, UPT, UPT, UR4, 0x2, URZ ;  /* 0x0000000204087890 */ /* 0x000fea000fffe0ff */
[----:B------:R2:W-:Y:S01]  /*36d0*/  UTCIMMA gdesc[UR4], gdesc[UR12], tmem[UR18], tmem[UR26], idesc[UR27], UP2 ;  /* 0x00ff1a0c040075ea */ /* 0x0005e20009000112 */
[----:B------:R-:W-:Y:S03]  /*36e0*/  UPLOP3.LUT UP2, UPT, UPT, UPT, UPT, 0x80, 0x8 ;  /* 0x000000000008789c */ /* 0x000fe60003f4f070 */
[----:B------:R2:W-:Y:S01]  /*36f0*/  UTCIMMA gdesc[UR8], gdesc[UR10], tmem[UR18], tmem[UR24], idesc[UR25], UPT ;  /* 0x00ff180a080075ea */ /* 0x0005e2000b800112 */
[----:B------:R2:W-:Y:S01]  /*3700*/  UTCBAR.MULTICAST [UR7], URZ, UR19 ;  /* 0x000000ff070073e9 */ /* 0x0005e20008000813 */
[----:B------:R-:W-:Y:S06]  /*3710*/  BRA.U UP3, `(.L_x_65) ;  /* 0xfffffffd03787547 */ /* 0x000fec000b83ffff */
.L_x_62:
[----:B--2---:R-:W-:Y:S01]  /*3720*/  UIADD3 UR4, UPT, UPT, UR22, 0x1, URZ ;  /* 0x0000000116047890 */ /* 0x004fe2000fffe0ff */
[C---:B------:R-:W-:Y:S01]  /*3730*/  ISETP.NE.AND P0, PT, R10.reuse, 0x2, PT ;  /* 0x000000020a00780c */ /* 0x040fe20003f05270 */
[----:B------:R-:W-:Y:S02]  /*3740*/  UIADD3 UR5, UPT, UPT, UR23, 0x90, URZ ;  /* 0x0000009017057890 */ /* 0x000fe4000fffe0ff */
[----:B------:R-:W-:Y:S01]  /*3750*/  UISETP.NE.AND UP0, UPT, UR4, 0x4, UPT ;  /* 0x000000040400788c */ /* 0x000fe2000bf05270 */
[----:B-1----:R-:W-:Y:S02]  /*3760*/  SEL R0, RZ, 0x1, P0 ;  /* 0x00000001ff007807 */ /* 0x002fe40000000000 */
[----:B------:R-:W-:Y:S01]  /*3770*/  SEL R10, R10, RZ, P0 ;  /* 0x000000ff0a0a7207 */ /* 0x000fe20000000000 */
[----:B------:R-:W-:Y:S01]  /*3780*/  USEL UR6, URZ, 0x1, UP0 ;  /* 0x00000001ff067887 */ /* 0x000fe20008000000 */
[----:B------:R-:W-:Y:S01]  /*3790*/  LOP3.LUT R9, R9, R0, RZ, 0x3c, !PT ;  /* 0x0000000009097212 */ /* 0x000fe200078e3cff */
[----:B------:R-:W-:Y:S01]  /*37a0*/  USEL UR22, UR4, URZ, UP0 ;  /* 0x000000ff04167287 */ /* 0x000fe20008000000 */
[----:B------:R1:W-:Y:S03]  /*37b0*/  UTCBAR [UR5], URZ ;  /* 0x000000ff050073e9 */ /* 0x0003e600080000ff */
[----:B------:R-:W-:Y:S01]  /*37c0*/  LOP3.LUT R11, R11, UR6, RZ, 0x3c, !PT ;  /* 0x000000060b0b7c12 */ /* 0x000fe2000f8e3cff */
[----:B------:R-:W-:Y:S07]  /*37d0*/  @P1 BRA `(.L_x_66) ;  /* 0xfffffff800b01947 */ /* 0x000fee000383ffff */
[----:B------:R-:W2:Y:S01]  /*37e0*/  S2UR UR8, SR_CgaCtaId ;  /* 0x00000000000879c3 */ /* 0x000ea20000008800 */
[----:B------:R-:W-:Y:S01]  /*37f0*/  ELECT P0, URZ, PT ;  /* 0x0000000000ff782f */ /* 0x000fe20003800000 */
[----:B------:R-:W-:Y:S01]  /*3800*/  IMAD.MOV.U32 R0, RZ, RZ, 0x1 ;  /* 0x00000001ff007424 */ /* 0x000fe200078e00ff */
[----:B------:R-:W-:Y:S01]  /*3810*/  UIADD3 UR17, UPT, UPT, UR17, 0xb0, URZ ;  /* 0x000000b011117890 */ /* 0x000fe2000fffe0ff */
[----:B------:R-:W-:Y:S01]  /*3820*/  SHF.L.U32 R2, R11, 0x1f, RZ ;  /* 0x0000001f0b027819 */ /* 0x000fe200000006ff */
[----:B------:R-:W-:-:S03]  /*3830*/  UMOV UR4, 0x40 ;  /* 0x0000004000047882 */ /* 0x000fc60000000000 */
[----:B------:R-:W-:Y:S01]  /*3840*/  UVIRTCOUNT.DEALLOC.SMPOOL 0x80 ;  /* 0x000000800000784c */ /* 0x000fe20000000000 */
[----:B--2---:R-:W-:Y:S02]  /*3850*/  ULEA UR8, UR8, UR4, 0x18 ;  /* 0x0000000408087291 */ /* 0x004fe4000f8ec0ff */
[----:B------:R-:W-:-:S07]  /*3860*/  ULEA UR4, UR22, UR17, 0x3 ;  /* 0x0000001116047291 */ /* 0x000fce000f8e18ff */
[----:B------:R2:W-:Y:S02]  /*3870*/  @P0 STS.U8 [UR8+0x1c], R0 ;  /* 0x00001c00ff000988 */ /* 0x0005e40008000008 */
[----:B------:R-:W4:Y:S02]  /*3880*/  SYNCS.PHASECHK.TRANS64.TRYWAIT P0, [UR4], R2 ;  /* 0x00000002ff0075a7 */ /* 0x000f240008001104 */
[----:B--2-4-:R-:W-:Y:S05]  /*3890*/  @!P0 BRA `(.L_x_67) ;  /* 0x0000004400208947 */ /* 0x014fea0003800000 */
.L_x_132:
[----:B------:R-:W-:-:S04]  /*38a0*/  UIADD3 UR4, UPT, UPT, UR22, 0x1, URZ ;  /* 0x0000000116047890 */ /* 0x000fc8000fffe0ff */
[----:B------:R-:W-:-:S04]  /*38b0*/  UISETP.NE.AND UP0, UPT, UR4, 0x4, UPT ;  /* 0x000000040400788c */ /* 0x000fc8000bf05270 */
[----:B------:R-:W-:Y:S02]  /*38c0*/  USEL UR6, URZ, 0x1, UP0 ;  /* 0x00000001ff067887 */ /* 0x000fe40008000000 */
[----:B------:R-:W-:-:S04]  /*38d0*/  USEL UR4, UR4, URZ, UP0 ;  /* 0x000000ff04047287 */ /* 0x000fc80008000000 */
[----:B-1----:R-:W-:Y:S01]  /*38e0*/  ULEA UR5, UR4, UR17, 0x3 ;  /* 0x0000001104057291 */ /* 0x002fe2000f8e18ff */
[----:B--2---:R-:W-:-:S04]  /*38f0*/  LOP3.LUT R2, R11, UR6, RZ, 0x3c, !PT ;  /* 0x000000060b027c12 */ /* 0x004fc8000f8e3cff */
[----:B------:R-:W-:-:S04]  /*3900*/  SHF.L.U32 R3, R2, 0x1f, RZ ;  /* 0x0000001f02037819 */ /* 0x000fc800000006ff */
[----:B------:R-:W1:Y:S02]  /*3910*/  SYNCS.PHASECHK.TRANS64.TRYWAIT P0, [UR5], R3 ;  /* 0x00000003ff0075a7 */ /* 0x000e640008001105 */
[----:B-1----:R-:W-:Y:S05]  /*3920*/  @!P0 BRA `(.L_x_68) ;  /* 0x0000004400148947 */ /* 0x002fea0003800000 */
.L_x_134:
        /* <DEDUP_REMOVED lines=9> */
.L_x_136:
[----:B------:R-:W-:-:S04]  /*39c0*/  UIADD3 UR4, UPT, UPT, UR4, 0x1, URZ ;  /* 0x0000000104047890 */ /* 0x000fc8000fffe0ff */
[----:B------:R-:W-:-:S04]  /*39d0*/  UISETP.NE.AND UP0, UPT, UR4, 0x4, UPT ;  /* 0x000000040400788c */ /* 0x000fc8000bf05270 */
[----:B------:R-:W-:Y:S02]  /*39e0*/  USEL UR5, URZ, 0x1, UP0 ;  /* 0x00000001ff057887 */ /* 0x000fe40008000000 */
[----:B------:R-:W-:-:S04]  /*39f0*/  USEL UR4, UR4, URZ, UP0 ;  /* 0x000000ff04047287 */ /* 0x000fc80008000000 */
[----:B------:R-:W-:Y:S01]  /*3a00*/  ULEA UR4, UR4, UR17, 0x3 ;  /* 0x0000001104047291 */ /* 0x000fe2000f8e18ff */
[----:B------:R-:W-:-:S04]  /*3a10*/  LOP3.LUT R2, R2, UR5, RZ, 0x3c, !PT ;  /* 0x0000000502027c12 */ /* 0x000fc8000f8e3cff */
[----:B------:R-:W-:-:S04]  /*3a20*/  SHF.L.U32 R2, R2, 0x1f, RZ ;  /* 0x0000001f02027819 */ /* 0x000fc800000006ff */
[----:B------:R-:W2:Y:S02]  /*3a30*/  SYNCS.PHASECHK.TRANS64.TRYWAIT P0, [UR4], R2 ;  /* 0x00000002ff0075a7 */ /* 0x000ea40008001104 */
[----:B--2---:R-:W-:Y:S05]  /*3a40*/  @!P0 BRA `(.L_x_70) ;  /* 0x0000004000fc8947 */ /* 0x004fea0003800000 */
.L_x_138:
[----:B------:R-:W-:Y:S01]  /*3a50*/  NOP ;  /* 0x0000000000007918 */ /* 0x000fe20000000000 */
[----:B-1----:R-:W1:Y:S01]  /*3a60*/  LDS R0, [UR8+0x14] ;  /* 0x00001408ff007984 */ /* 0x002e620008000800 */
[----:B------:R-:W-:Y:S01]  /*3a70*/  ULOP3.LUT UR4, UR30, 0xffff, URZ, 0xc0, !UPT ;  /* 0x0000ffff1e047892 */ /* 0x000fe2000f8ec0ff */
[----:B------:R-:W-:Y:S01]  /*3a80*/  UMOV UR5, 0xffff ;  /* 0x0000ffff00057882 */ /* 0x000fe20000000000 */
[----:B------:R-:W-:Y:S02]  /*3a90*/  UMOV UR6, 0x1 ;  /* 0x0000000100067882 */ /* 0x000fe40000000000 */
[----:B------:R-:W-:-:S04]  /*3aa0*/  USHF.R.U32.HI UR4, URZ, 0x5, UR4 ;  /* 0x00000005ff047899 */ /* 0x000fc80008011604 */
[----:B------:R-:W-:Y:S02]  /*3ab0*/  USHF.L.U32 UR5, UR5, UR4, URZ ;  /* 0x0000000405057299 */ /* 0x000fe400080006ff */
[----:B------:R-:W-:-:S04]  /*3ac0*/  USHF.L.U32 UR4, UR6, UR4, URZ ;  /* 0x0000000406047299 */ /* 0x000fc800080006ff */
[----:B-1----:R-:W-:-:S04]  /*3ad0*/  LOP3.LUT R0, R0, UR5, RZ, 0xc0, !PT ;  /* 0x0000000500007c12 */ /* 0x002fc8000f8ec0ff */
[----:B------:R-:W-:-:S13]  /*3ae0*/  ISETP.NE.AND P0, PT, R0, UR5, PT ;  /* 0x0000000500007c0c */ /* 0x000fda000bf05270 */
[----:B------:R-:W-:Y:S05]  /*3af0*/  @P0 BRA `(.L_x_71) ;  /* 0x0000000000580947 */ /* 0x000fea0003800000 */
[----:B------:R-:W1:Y:S02]  /*3b00*/  LDS R0, [UR8+0x18] ;  /* 0x00001808ff007984 */ /* 0x000e640008000800 */
[----:B-1----:R-:W-:-:S04]  /*3b10*/  LOP3.LUT R0, R0, UR4, RZ, 0xc0, !PT ;  /* 0x0000000400007c12 */ /* 0x002fc8000f8ec0ff */
[----:B------:R-:W-:-:S13]  /*3b20*/  ISETP.NE.AND P0, PT, R0, UR4, PT ;  /* 0x0000000400007c0c */ /* 0x000fda000bf05270 */
[----:B------:R-:W-:Y:S05]  /*3b30*/  @P0 BRA `(.L_x_72) ;  /* 0x00000000003c0947 */ /* 0x000fea0003800000 */
[----:B------:R-:W1:Y:S01]  /*3b40*/  S2R R2, SR_LANEID ;  /* 0x0000000000027919 */ /* 0x000e620000000000 */
[----:B------:R-:W-:-:S06]  /*3b50*/  ULOP3.LUT UR5, URZ, UR5, URZ, 0x33, !UPT ;  /* 0x00000005ff057292 */ /* 0x000fcc000f8e33ff */
[----:B------:R-:W-:-:S04]  /*3b60*/  IMAD.U32 R0, RZ, RZ, UR5 ;  /* 0x00000005ff007e24 */ /* 0x000fc8000f8e00ff */
[----:B------:R2:W4:Y:S02]  /*3b70*/  REDUX UR7, R0 ;  /* 0x00000000000773c4 */ /* 0x0005240000000000 */
[----:B------:R1:W-:Y:S01]  /*3b80*/  UTCATOMSWS.AND URZ, UR5 ;  /* 0x0000000500ff79e3 */ /* 0x0003e20008000000 */
[----:B--2---:R-:W-:Y:S01]  /*3b90*/  LOP3.LUT R0, RZ, UR4, RZ, 0x33, !PT ;  /* 0x00000004ff007c12 */ /* 0x004fe2000f8e33ff */
[----:B------:R-:W-:Y:S02]  /*3ba0*/  VOTEU.ANY UR4, UPT, PT ;  /* 0x0000000000047886 */ /* 0x000fe400038e0100 */
[----:B------:R-:W-:Y:S02]  /*3bb0*/  UFLO.U32 UR4, UR4 ;  /* 0x00000004000472bd */ /* 0x000fe400080e0000 */
[----:B------:R-:W2:Y:S04]  /*3bc0*/  REDUX UR6, R0 ;  /* 0x00000000000673c4 */ /* 0x000ea80000000000 */
[----:B-1----:R-:W-:-:S02]  /*3bd0*/  ISETP.EQ.U32.AND P0, PT, R2, UR4, PT ;  /* 0x0000000402007c0c */ /* 0x002fc4000bf02070 */
[----:B----4-:R-:W-:-:S11]  /*3be0*/  MOV R2, UR7 ;  /* 0x0000000700027c02 */ /* 0x010fd60008000f00 */
[----:B------:R1:W-:Y:S01]  /*3bf0*/  @P0 ATOMS.AND RZ, [UR8+0x14], R2 ;  /* 0x00001402ffff098c */ /* 0x0003e2000a800008 */
[----:B--2---:R-:W-:-:S05]  /*3c00*/  IMAD.U32 R0, RZ, RZ, UR6 ;  /* 0x00000006ff007e24 */ /* 0x004fca000f8e00ff */
[----:B------:R1:W-:Y:S01]  /*3c10*/  @P0 ATOMS.AND RZ, [UR8+0x18], R0 ;  /* 0x00001800ffff098c */ /* 0x0003e2000a800008 */
[----:B------:R-:W-:Y:S05]  /*3c20*/  BRA `(.L_x_73) ;  /* 0x0000000000147947 */ /* 0x000fea0003800000 */
.L_x_72:
[----:B------:R-:W-:Y:S02]  /*3c30*/  MOV R2, 0x3c50 ;  /* 0x00003c5000027802 */ /* 0x000fe40000000f00 */
[----:B---3-5:R-:W-:Y:S05]  /*3c40*/  CALL.REL.NOINC `($__internal_0_$__cuda_sm10x_tcgen05_guardrail_trap_col_being_dealloced_not_returned_by_alloc) ;  /* 0x0000004400587944 */ /* 0x028fea0003c00000 */
[----:B------:R-:W-:Y:S05]  /*3c50*/  BRA `(.L_x_73) ;  /* 0x0000000000087947 */ /* 0x000fea0003800000 */
.L_x_71:
[----:B------:R-:W-:Y:S02]  /*3c60*/  MOV R2, 0x3c80 ;  /* 0x00003c8000027802 */ /* 0x000fe40000000f00 */
[----:B---3-5:R-:W-:Y:S05]  /*3c70*/  CALL.REL.NOINC `($__internal_2_$__cuda_sm10x_tcgen05_guardrail_trap_unallocated_columns_being_dealloced) ;  /* 0x0000004400647944 */ /* 0x028fea0003c00000 */
.L_x_73:
[----:B------:R-:W-:Y:S01]  /*3c80*/  NOP ;  /* 0x0000000000007918 */ /* 0x000fe20000000000 */
[----:B------:R-:W-:Y:S05]  /*3c90*/  EXIT ;  /* 0x000000000000794d */ /* 0x000fea0003800000 */
.L_x_55:
[----:B------:R-:W-:-:S09]  /*3ca0*/  UISETP.NE.OR UP0, UPT, UR18, 0x3, !UP3 ;  /* 0x000000031200788c */ /* 0x000fd2000df05670 */
[----:B------:R-:W-:Y:S05]  /*3cb0*/  BRA.U UP0, `(.L_x_74) ;  /* 0x0000000d00ac7547 */ /* 0x000fea000b800000 */
[----:B------:R-:W2:Y:S01]  /*3cc0*/  LDCU.64 UR4, c[0x0][0x888] ;  /* 0x00011100ff0477ac */ /* 0x000ea20008000a00 */
[----:B------:R-:W3:Y:S01]  /*3cd0*/  LDC.64 R12, c[0x0][0x348] ;  /* 0x0000d200ff0c7b82 */ /* 0x000ee20000000a00 */
[----:B------:R-:W-:Y:S02]  /*3ce0*/  HFMA2 R9, -RZ, RZ, 0, 0 ;  /* 0x00000000ff097431 */ /* 0x000fe400000001ff */
[----:B------:R-:W-:Y:S01]  /*3cf0*/  IMAD.MOV.U32 R11, RZ, RZ, 0x1 ;  /* 0x00000001ff0b7424 */ /* 0x000fe200078e00ff */
[----:B------:R-:W4:Y:S01]  /*3d00*/  LDCU UR31, c[0x0][0x370] ;  /* 0x00006e00ff1f77ac */ /* 0x000f220008000800 */
[----:B------:R-:W-:Y:S01]  /*3d10*/  IMAD.MOV.U32 R10, RZ, RZ, RZ ;  /* 0x000000ffff0a7224 */ /* 0x000fe200078e00ff */
[----:B------:R-:W-:Y:S01]  /*3d20*/  MOV R3, 0x1000 ;  /* 0x0000100000037802 */ /* 0x000fe20000000f00 */
[----:B------:R-:W4:Y:S01]  /*3d30*/  LDCU.128 UR32, c[0x0][0xb10] ;  /* 0x00016200ff2077ac */ /* 0x000f220008000c00 */
[----:B------:R-:W1:Y:S01]  /*3d40*/  LDCU UR30, c[0x0][0x374] ;  /* 0x00006e80ff1e77ac */ /* 0x000e620008000800 */
[----:B------:R-:W1:Y:S01]  /*3d50*/  LDCU.64 UR28, c[0x0][0x890] ;  /* 0x00011200ff1c77ac */ /* 0x000e620008000a00 */
[----:B------:R-:W1:Y:S01]  /*3d60*/  LDCU UR15, c[0x0][0xb0c] ;  /* 0x00016180ff0f77ac */ /* 0x000e620008000800 */
[----:B--2---:R-:W-:Y:S01]  /*3d70*/  UISETP.NE.U32.AND UP0, UPT, UR4, URZ, UPT ;  /* 0x000000ff0400728c */ /* 0x004fe2000bf05070 */
[----:B------:R-:W2:Y:S01]  /*3d80*/  LDCU UR41, c[0x0][0xb20] ;  /* 0x00016400ff2977ac */ /* 0x000ea20008000800 */
[----:B------:R-:W2:Y:S01]  /*3d90*/  LDCU UR4, c[0x0][0xb30] ;  /* 0x00016600ff0477ac */ /* 0x000ea20008000800 */
[----:B------:R-:W-:Y:S01]  /*3da0*/  UMOV UR21, 0x400 ;  /* 0x0000040000157882 */ /* 0x000fe20000000000 */
[----:B----4-:R-:W-:-:S02]  /*3db0*/  UIMAD.WIDE.U32 UR6, UR31, UR32, URZ ;  /* 0x000000201f0672a5 */ /* 0x010fc4000f8e00ff */
[----:B-1----:R-:W-:Y:S02]  /*3dc0*/  UIMAD.WIDE.U32 UR8, UR30, UR35, URZ ;  /* 0x000000231e0872a5 */ /* 0x002fe4000f8e00ff */
[----:B------:R-:W-:Y:S02]  /*3dd0*/  ULEA UR21, UR45, UR21, 0x18 ;  /* 0x000000152d157291 */ /* 0x000fe4000f8ec0ff */
[----:B------:R-:W-:Y:S02]  /*3de0*/  USEL UR37, URZ, 0x1, UP6 ;  /* 0x00000001ff257887 */ /* 0x000fe4000b000000 */
[----:B------:R-:W-:Y:S02]  /*3df0*/  UISETP.NE.U32.AND UP6, UPT, UR28, URZ, UPT ;  /* 0x000000ff1c00728c */ /* 0x000fe4000bfc5070 */
[----:B------:R-:W-:Y:S02]  /*3e00*/  UIADD3 UR38, UPT, UPT, UR21, 0x48, URZ ;  /* 0x0000004815267890 */ /* 0x000fe4000fffe0ff */
[----:B------:R-:W-:-:S02]  /*3e10*/  UISETP.NE.AND.EX UP5, UPT, UR5, URZ, UPT, UP0 ;  /* 0x000000ff0500728c */ /* 0x000fc4000bfa5300 */
[----:B------:R-:W-:Y:S01]  /*3e20*/  UISETP.NE.AND UP0, UPT, UR42, 0x1, UPT ;  /* 0x000000012a00788c */ /* 0x000fe2000bf05270 */
[----:B------:R-:W-:Y:S01]  /*3e30*/  UMOV UR6, UR7 ;  /* 0x0000000700067c82 */ /* 0x000fe20008000000 */
[----:B------:R-:W-:Y:S01]  /*3e40*/  UMOV UR39, UR9 ;  /* 0x0000000900277c82 */ /* 0x000fe20008000000 */
[----:B------:R-:W-:Y:S02]  /*3e50*/  UISETP.NE.AND UP0, UPT, UR15, 0x1, UPT ;  /* 0x000000010f00788c */ /* 0x000fe4000bf05270 */
[----:B------:R-:W-:Y:S02]  /*3e60*/  UPLOP3.LUT UP4, UPT, UPT, UPT, UPT, 0x40, 0x4 ;  /* 0x000000000004789c */ /* 0x000fe40003f8e870 */
[----:B------:R-:W-:Y:S01]  /*3e70*/  UISETP.GE.AND UP2, UPT, UR42, 0x1, UPT ;  /* 0x000000012a00788c */ /* 0x000fe2000bf46270 */
[----:B------:R-:W1:Y:S01]  /*3e80*/  LDCU.64 UR22, c[0x0][0xb28] ;  /* 0x00016500ff1677ac */ /* 0x000e620008000a00 */
[----:B------:R-:W-:Y:S02]  /*3e90*/  UISETP.NE.AND.EX UP6, UPT, UR29, URZ, UPT, UP6 ;  /* 0x000000ff1d00728c */ /* 0x000fe4000bfc5360 */
[----:B------:R-:W-:-:S02]  /*3ea0*/  UIADD3 UR17, UPT, UPT, UR21, 0x40, URZ ;  /* 0x0000004015117890 */ /* 0x000fc4000fffe0ff */
[----:B------:R-:W-:Y:S02]  /*3eb0*/  UPRMT UR38, UR45, 0x654, UR38 ;  /* 0x000006542d267896 */ /* 0x000fe40008000026 */
[----:B------:R-:W-:Y:S02]  /*3ec0*/  USHF.R.U32.HI UR40, URZ, UR33, UR6 ;  /* 0x00000021ff287299 */ /* 0x000fe40008011606 */
[----:B--2---:R-:W-:Y:S02]  /*3ed0*/  USHF.R.U32.HI UR39, URZ, UR41, UR39 ;  /* 0x00000029ff277299 */ /* 0x004fe40008011627 */
[----:B------:R-:W-:Y:S02]  /*3ee0*/  UISETP.NE.AND UP0, UPT, UR34, 0x1, UPT ;  /* 0x000000012200788c */ /* 0x000fe4000bf05270 */
[----:B---3--:R-:W-:-:S11]  /*3ef0*/  UISETP.NE.AND UP3, UPT, UR4, 0x1, UPT ;  /* 0x000000010400788c */ /* 0x008fd6000bf65270 */
.L_x_83:
[C---:B------:R-:W-:Y:S02]  /*3f00*/  LEA R8, R10.reuse, UR21, 0x3 ;  /* 0x000000150a087c11 */ /* 0x040fe4000f8e18ff */
[----:B------:R-:W-:Y:S02]  /*3f10*/  SHF.L.U32 R0, R9, 0x1f, RZ ;  /* 0x0000001f09007819 */ /* 0x000fe400000006ff */
[----:B------:R-:W-:Y:S02]  /*3f20*/  LEA R4, R10, UR21, 0x4 ;  /* 0x000000150a047c11 */ /* 0x000fe4000f8e20ff */
[----:B--2---:R-:W2:Y:S02]  /*3f30*/  SYNCS.PHASECHK.TRANS64.TRYWAIT P0, [R8+URZ+0x70], R0 ;  /* 0x00007000080075a7 */ /* 0x004ea400080011ff */
[----:B--2---:R-:W-:Y:S05]  /*3f40*/  @!P0 BRA `(.L_x_75) ;  /* 0x0000003c00d48947 */ /* 0x004fea0003800000 */
.L_x_139:
[----:B------:R-:W3:Y:S01]  /*3f50*/  LDS.128 R4, [R4+0x100] ;  /* 0x0001000004047984 */ /* 0x000ee20000000c00 */
[----:B------:R-:W-:Y:S01]  /*3f60*/  UISETP.GE.AND UP0, UPT, UR42, 0x1, UPT ;  /* 0x000000012a00788c */ /* 0x000fe2000bf06270 */
[----:B------:R-:W-:Y:S01]  /*3f70*/  @!PT LDS RZ, [RZ] ;  /* 0x00000000fffff984 */ /* 0x000fe20000000800 */
[----:B------:R-:W-:Y:S01]  /*3f80*/  @!PT LDS RZ, [RZ] ;  /* 0x00000000fffff984 */ /* 0x000fe20000000800 */
[----:B------:R-:W-:Y:S01]  /*3f90*/  @!PT LDS RZ, [RZ] ;  /* 0x00000000fffff984 */ /* 0x000fe20000000800 */
[----:B------:R-:W-:Y:S01]  /*3fa0*/  @!PT LDS RZ, [RZ] ;  /* 0x00000000fffff984 */ /* 0x000fe20000000800 */
[----:B------:R4:W-:Y:S06]  /*3fb0*/  MEMBAR.ALL.CTA ;  /* 0x0000000000007992 */ /* 0x0009ec0000008000 */
[----:B----4-:R-:W4:Y:S01]  /*3fc0*/  FENCE.VIEW.ASYNC.S ;  /* 0x00000000000073c6 */ /* 0x010f220000000000 */
[----:B---3--:R-:W-:Y:S11]  /*3fd0*/  LOP3.LUT P0, RZ, R6, 0x1, RZ, 0xc0, !PT ;  /* 0x0000000106ff7812 */ /* 0x008ff6000780c0ff */
[----:B------:R-:W-:Y:S02]  /*3fe0*/  @!UPT UIADD3 URZ, UPT, UPT, URZ, URZ, URZ ;  /* 0x000000fffffff290 */ /* 0x000fe4000fffe0ff */
[----:B----4-:R-:W-:Y:S01]  /*3ff0*/  VOTEU.ANY UP2, P0 ;  /* 0x0000000000ff7886 */ /* 0x010fe20000040100 */
[----:B------:R-:W-:Y:S11]  /*4000*/  PLOP3.LUT P0, PT, PT, PT, UP2, 0x80, 0x8 ;  /* 0x000000000008781c */ /* 0x000ff60003f0f028 */
[----:B------:R-:W-:Y:S02]  /*4010*/  @!UPT UIADD3 URZ, UPT, UPT, URZ, URZ, URZ ;  /* 0x000000fffffff290 */ /* 0x000fe4000fffe0ff */
[----:B--2---:R-:W-:Y:S02]  /*4020*/  @P0 SHF.R.U32.HI R0, RZ, 0x10, R5 ;  /* 0x00000010ff000819 */ /* 0x004fe40000011605 */
[----:B------:R-:W-:Y:S02]  /*4030*/  @P0 MOV R2, R4 ;  /* 0x0000000400020202 */ /* 0x000fe40000000f00 */
[----:B------:R-:W-:Y:S01]  /*4040*/  @P0 R2UR UR4, R0 ;  /* 0x00000000000402ca */ /* 0x000fe200000e0000 */
[----:B------:R-:W-:Y:S01]  /*4050*/  VIADD R0, R8, 0x80 ;  /* 0x0000008008007836 */ /* 0x000fe20000000000 */
[----:B------:R-:W-:Y:S02]  /*4060*/  @P0 LOP3.LUT R4, R5, 0xffff, RZ, 0xc0, !PT ;  /* 0x0000ffff05040812 */ /* 0x000fe400078ec0ff */
[----:B------:R-:W-:Y:S02]  /*4070*/  @P0 R2UR UR6, R2 ;  /* 0x00000000020602ca */ /* 0x000fe400000e0000 */
[----:B------:R-:W-:Y:S02]  /*4080*/  PRMT R0, RZ, 0x654, R0 ;  /* 0x00000654ff007816 */ /* 0x000fe40000000000 */
[----:B------:R-:W-:Y:S02]  /*4090*/  @P0 R2UR UR5, R4 ;  /* 0x00000000040502ca */ /* 0x000fe400000e0000 */
[----:B------:R2:W-:Y:S03]  /*40a0*/  SYNCS.ARRIVE.TRANS64.RED.A1T0 RZ, [R0+URZ], RZ ;  /* 0x000000ff00ff79a7 */ /* 0x0005e600081004ff */
[----:B------:R-:W-:Y:S04]  /*40b0*/  @UP2 UMOV UR27, UR4 ;  /* 0x00000004001b2c82 */ /* 0x000fe80008000000 */
[----:B------:R-:W-:Y:S04]  /*40c0*/  @UP2 UMOV UR14, UR6 ;  /* 0x00000006000e2c82 */ /* 0x000fe80008000000 */
[----:B------:R-:W-:Y:S01]  /*40d0*/  @UP2 UMOV UR13, UR5 ;  /* 0x00000005000d2c82 */ /* 0x000fe20008000000 */
[----:B------:R-:W-:Y:S05]  /*40e0*/  BRA.U !UP0, `(.L_x_76) ;  /* 0x0000000108c07547 */ /* 0x000fea000b800000 */
[----:B------:R-:W-:Y:S02]  /*40f0*/  UIMAD.WIDE.U32 UR8, UR13, UR35, URZ ;  /* 0x000000230d0872a5 */ /* 0x000fe4000f8e00ff */
[----:B------:R-:W-:Y:S02]  /*4100*/  UP2UR UR12, UPR, URZ, 0x4 ;  /* 0x00000004ff0c7883 */ /* 0x000fe40008000000 */
[----:B------:R-:W-:Y:S02]  /*4110*/  UISETP.NE.AND UP2, UPT, UR34, 0x1, UPT ;  /* 0x000000012200788c */ /* 0x000fe4000bf45270 */
[----:B------:R-:W-:Y:S02]  /*4120*/  UIMAD.WIDE.U32 UR10, UR14, UR32, URZ ;  /* 0x000000200e0a72a5 */ /* 0x000fe4000f8e00ff */
[----:B------:R-:W-:Y:S02]  /*4130*/  USEL UR4, UR30, UR39, !UP2 ;  /* 0x000000271e047287 */ /* 0x000fe4000d000000 */
[----:B------:R-:W-:Y:S02]  /*4140*/  UISETP.NE.AND UP0, UPT, UR15, 0x1, UPT ;  /* 0x000000010f00788c */ /* 0x000fe4000bf05270 */
[----:B------:R-:W-:Y:S02]  /*4150*/  UP2UR UR16, UPR, URZ, 0x2 ;  /* 0x00000002ff107883 */ /* 0x000fe40008000000 */
[----:B------:R-:W-:Y:S02]  /*4160*/  UISETP.NE.AND UP1, UPT, UR42, 0x1, UPT ;  /* 0x000000012a00788c */ /* 0x000fe4000bf25270 */
[----:B-1----:R-:W-:Y:S02]  /*4170*/  UIMAD.WIDE.U32 UR18, UR4, UR22, URZ ;  /* 0x00000016041272a5 */ /* 0x002fe4000f8e00ff */
[----:B------:R-:W-:Y:S01]  /*4180*/  USEL UR7, UR31, UR40, !UP0 ;  /* 0x000000281f077287 */ /* 0x000fe2000c000000 */
[----:B------:R-:W-:Y:S02]  /*4190*/  UMOV UR5, UR9 ;  /* 0x0000000900057c82 */ /* 0x000fe40008000000 */
[----:B------:R-:W-:Y:S02]  /*41a0*/  USHF.R.U32.HI UR6, URZ, UR41, UR5 ;  /* 0x00000029ff067299 */ /* 0x000fe40008011605 */
[----:B------:R-:W-:Y:S02]  /*41b0*/  UIMAD.WIDE.U32 UR24, UR7, UR22, URZ ;  /* 0x00000016071872a5 */ /* 0x000fe4000f8e00ff */
[----:B------:R-:W-:Y:S02]  /*41c0*/  USEL UR6, UR13, UR6, !UP2 ;  /* 0x000000060d067287 */ /* 0x000fe4000d000000 */
[----:B------:R-:W-:Y:S01]  /*41d0*/  UISETP.NE.AND UP2, UPT, UR12, URZ, UPT ;  /* 0x000000ff0c00728c */ /* 0x000fe2000bf45270 */
[----:B------:R-:W-:Y:S01]  /*41e0*/  UMOV UR5, UR11 ;  /* 0x0000000b00057c82 */ /* 0x000fe20008000000 */
[----:B------:R-:W-:Y:S02]  /*41f0*/  UIMAD.WIDE.U32 UR10, UR6, UR22, URZ ;  /* 0x00000016060a72a5 */ /* 0x000fe4000f8e00ff */
[----:B------:R-:W-:Y:S03]  /*4200*/  USHF.R.U32.HI UR8, URZ, UR33, UR5 ;  /* 0x00000021ff087299 */ /* 0x000fe60008011605 */
[----:B------:R-:W-:Y:S02]  /*4210*/  UMOV UR5, UR19 ;  /* 0x0000001300057c82 */ /* 0x000fe40008000000 */
[----:B------:R-:W-:Y:S03]  /*4220*/  @UP1 USHF.R.U32.HI UR4, URZ, UR23, UR5 ;  /* 0x00000017ff041299 */ /* 0x000fe60008011605 */
[----:B------:R-:W-:Y:S01]  /*4230*/  UMOV UR5, UR25 ;  /* 0x0000001900057c82 */ /* 0x000fe20008000000 */
[----:B------:R-:W-:Y:S02]  /*4240*/  UIMAD UR4, UR42, UR4, URZ ;  /* 0x000000042a0472a4 */ /* 0x000fe4000f8e02ff */
[----:B------:R-:W-:Y:S02]  /*4250*/  @UP1 USHF.R.U32.HI UR7, URZ, UR23, UR5 ;  /* 0x00000017ff071299 */ /* 0x000fe40008011605 */
[----:B------:R-:W-:Y:S02]  /*4260*/  USEL UR5, UR14, UR8, !UP0 ;  /* 0x000000080e057287 */ /* 0x000fe4000c000000 */
[----:B------:R-:W-:Y:S02]  /*4270*/  UIMAD UR8, UR42, UR7, URZ ;  /* 0x000000072a0872a4 */ /* 0x000fe4000f8e02ff */
[----:B------:R-:W-:Y:S03]  /*4280*/  UISETP.GE.AND UP0, UPT, UR6, UR4, UPT ;  /* 0x000000040600728c */ /* 0x000fe6000bf06270 */
[----:B------:R-:W-:Y:S01]  /*4290*/  UMOV UR4, UR11 ;  /* 0x0000000b00047c82 */ /* 0x000fe20008000000 */
[----:B------:R-:W-:Y:S02]  /*42a0*/  UISETP.GE.OR UP0, UPT, UR5, UR8, UP0 ;  /* 0x000000080500728c */ /* 0x000fe40008706670 */
[----:B------:R-:W-:Y:S02]  /*42b0*/  USHF.R.U32.HI UR4, URZ, UR23, UR4 ;  /* 0x00000017ff047299 */ /* 0x000fe40008011604 */
[----:B------:R-:W-:Y:S02]  /*42c0*/  UIMAD.WIDE.U32 UR8, UR5, UR22, URZ ;  /* 0x00000016050872a5 */ /* 0x000fe4000f8e00ff */
[----:B------:R-:W-:Y:S04]  /*42d0*/  USEL UR10, UR6, UR4, !UP1 ;  /* 0x00000004060a7287 */ /* 0x000fe8000c800000 */
[----:B------:R-:W-:Y:S01]  /*42e0*/  UIADD3 UR11, UPT, UPT, -UR10, URZ, URZ ;  /* 0x000000ff0a0b7290 */ /* 0x000fe2000fffe1ff */
[----:B------:R-:W-:Y:S02]  /*42f0*/  @!UP0 UMOV UR4, UR9 ;  /* 0x0000000900048c82 */ /* 0x000fe40008000000 */
[----:B------:R-:W-:Y:S02]  /*4300*/  @!UP0 USHF.R.U32.HI UR4, URZ, UR23, UR4 ;  /* 0x00000017ff048299 */ /* 0x000fe40008011604 */
[----:B------:R-:W-:Y:S02]  /*4310*/  UIMAD UR8, UR42, UR11, UR6 ;  /* 0x0000000b2a0872a4 */ /* 0x000fe4000f8e0206 */
[----:B------:R-:W-:Y:S02]  /*4320*/  @!UP0 USEL UR4, UR5, UR4, !UP1 ;  /* 0x0000000405048287 */ /* 0x000fe4000c800000 */
[----:B------:R-:W-:Y:S02]  /*4330*/  UISETP.NE.AND UP1, UPT, UR16, URZ, UPT ;  /* 0x000000ff1000728c */ /* 0x000fe4000bf25270 */
[----:B------:R-:W-:Y:S02]  /*4340*/  @!UP0 UIMAD UR8, UR7, UR8, UR4 ;  /* 0x00000008070882a4 */ /* 0x000fe4000f8e0204 */
[----:B------:R-:W-:Y:S02]  /*4350*/  @!UP0 UIADD3 UR9, UPT, UPT, UR10, -UR4, URZ ;  /* 0x800000040a098290 */ /* 0x000fe4000fffe0ff */
[----:B------:R-:W-:Y:S02]  /*4360*/  UIADD3 UR4, UPT, UPT, -UR5, URZ, URZ ;  /* 0x000000ff05047290 */ /* 0x000fe4000fffe1ff */
[----:B------:R-:W-:Y:S02]  /*4370*/  UIADD3 UR7, UPT, UPT, -UR6, URZ, URZ ;  /* 0x000000ff06077290 */ /* 0x000fe4000fffe1ff */
[----:B------:R-:W-:Y:S02]  /*4380*/  @!UP0 UIMAD UR6, UR9, UR42, UR5 ;  /* 0x0000002a090682a4 */ /* 0x000fe4000f8e0205 */
[----:B------:R-:W-:Y:S02]  /*4390*/  UIMAD UR14, UR15, UR4, UR14 ;  /* 0x000000040f0e72a4 */ /* 0x000fe4000f8e020e */
[----:B------:R-:W-:Y:S01]  /*43a0*/  UIMAD UR13, UR34, UR7, UR13 ;  /* 0x00000007220d72a4 */ /* 0x000fe2000f8e020d */
[----:B------:R-:W-:Y:S02]  /*43b0*/  @!UP0 UMOV UR5, UR8 ;  /* 0x0000000800058c82 */ /* 0x000fe40008000000 */
[----:B------:R-:W-:Y:S02]  /*43c0*/  UIMAD UR14, UR5, UR15, UR14 ;  /* 0x0000000f050e72a4 */ /* 0x000fe4000f8e020e */
[----:B------:R-:W-:Y:S11]  /*43d0*/  UIMAD UR13, UR6, UR34, UR13 ;  /* 0x00000022060d72a4 */ /* 0x000ff6000f8e020d */
[----:B------:R-:W-:Y:S01]  /*43e0*/  @!UPT UIADD3 URZ, UPT, UPT, URZ, URZ, URZ ;  /* 0x000000fffffff290 */ /* 0x000fe2000fffe0ff */
.L_x_76:
[----:B------:R-:W3:Y:S01]  /*43f0*/  @!UP3 LDCU.128 UR8, c[0x0][0xb10] ;  /* 0x00016200ff08b7ac */ /* 0x000ee20008000c00 */
[----:B------:R-:W-:Y:S02]  /*4400*/  ISETP.NE.U32.AND P0, PT, RZ, UR28, PT ;  /* 0x0000001cff007c0c */ /* 0x000fe4000bf05070 */
[----:B------:R-:W-:Y:S02]  /*4410*/  SHF.L.U32 R4, R11, 0x1f, RZ ;  /* 0x0000001f0b047819 */ /* 0x000fe400000006ff */
[----:B------:R-:W-:Y:S01]  /*4420*/  ISETP.NE.AND.EX P0, PT, RZ, UR29, PT, P0 ;  /* 0x0000001dff007c0c */ /* 0x000fe2000bf05300 */
[----:B------:R-:W4:Y:S01]  /*4430*/  @!UP3 LDCU UR5, c[0x0][0xb0c] ;  /* 0x00016180ff05b7ac */ /* 0x000f220008000800 */
[----:B------:R-:W-:Y:S02]  /*4440*/  USHF.L.U32 UR19, UR20, 0x6, URZ ;  /* 0x0000000614137899 */ /* 0x000fe400080006ff */
[----:B------:R-:W-:Y:S02]  /*4450*/  USHF.L.U32 UR18, UR26, 0x7, URZ ;  /* 0x000000071a127899 */ /* 0x000fe400080006ff */
[----:B---3--:R-:W-:Y:S07]  /*4460*/  UIMAD.WIDE.U32 UR6, UR14, UR8, URZ ;  /* 0x000000080e0672a5 */ /* 0x008fee000f8e00ff */
[----:B------:R-:W-:Y:S01]  /*4470*/  @!UP3 UMOV UR4, UR7 ;  /* 0x000000070004bc82 */ /* 0x000fe20008000000 */
[----:B----4-:R-:W-:Y:S02]  /*4480*/  @!UP3 UISETP.NE.AND UP0, UPT, UR5, 0x1, UPT ;  /* 0x000000010500b88c */ /* 0x010fe4000bf05270 */
[----:B------:R-:W-:Y:S02]  /*4490*/  @!UP3 USHF.R.U32.HI UR4, URZ, UR9, UR4 ;  /* 0x00000009ff04b299 */ /* 0x000fe40008011604 */
[----:B------:R-:W-:Y:S02]  /*44a0*/  UIMAD.WIDE.U32 UR6, UR13, UR11, URZ ;  /* 0x0000000b0d0672a5 */ /* 0x000fe4000f8e00ff */
[----:B------:R-:W-:Y:S02]  /*44b0*/  @!UP3 USEL UR8, UR14, UR4, !UP0 ;  /* 0x000000040e08b287 */ /* 0x000fe4000c000000 */
[----:B------:R-:W-:Y:S03]  /*44c0*/  @!UP3 UISETP.NE.AND UP0, UPT, UR10, 0x1, UPT ;  /* 0x000000010a00b88c */ /* 0x000fe6000bf05270 */
[----:B------:R-:W-:Y:S02]  /*44d0*/  @!UP3 UMOV UR6, UR7 ;  /* 0x000000070006bc82 */ /* 0x000fe40008000000 */
[----:B------:R-:W3:Y:S02]  /*44e0*/  @!UP3 LDCU UR4, c[0x0][0xb20] ;  /* 0x00016400ff04b7ac */ /* 0x000ee40008000800 */
[----:B---3--:R-:W-:Y:S04]  /*44f0*/  @!UP3 USHF.R.U32.HI UR6, URZ, UR4, UR6 ;  /* 0x00000004ff06b299 */ /* 0x008fe80008011606 */
[----:B------:R-:W-:Y:S04]  /*4500*/  @!UP3 USEL UR6, UR13, UR6, !UP0 ;  /* 0x000000060d06b287 */ /* 0x000fe8000c000000 */
[----:B------:R-:W-:Y:S02]  /*4510*/  @!UP3 UIADD3 UR4, UPT, UPT, -UR8, UR6, URZ ;  /* 0x000000060804b290 */ /* 0x000fe4000fffe1ff */
[----:B------:R-:W-:Y:S02]  /*4520*/  @!UP3 UIADD3 UR6, UPT, UPT, UR8, -UR6, URZ ;  /* 0x800000060806b290 */ /* 0x000fe4000fffe0ff */
[----:B------:R-:W-:Y:S02]  /*4530*/  @!UP3 UIMAD UR14, UR4, UR5, UR14 ;  /* 0x00000005040eb2a4 */ /* 0x000fe4000f8e020e */
[----:B------:R-:W-:Y:S01]  /*4540*/  @!UP3 UIMAD UR13, UR6, UR10, UR13 ;  /* 0x0000000a060db2a4 */ /* 0x000fe2000f8e020d */
[----:B------:R-:W-:Y:S11]  /*4550*/  BRA.U UP4, `(.L_x_77) ;  /* 0x0000000104107547 */ /* 0x000ff6000b800000 */
[----:B------:R-:W-:Y:S04]  /*4560*/  MOV R2, UR37 ;  /* 0x0000002500027c02 */ /* 0x000fe80008000f00 */
[----:B------:R-:W-:Y:S04]  /*4570*/  SHF.L.U32 R2, R2, 0x1f, RZ ;  /* 0x0000001f02027819 */ /* 0x000fe800000006ff */
[----:B------:R-:W3:Y:S02]  /*4580*/  SYNCS.PHASECHK.TRANS64.TRYWAIT P1, [UR21+0x68], R2 ;  /* 0x00006802ff0075a7 */ /* 0x000ee40008021115 */
[----:B---3--:R-:W-:Y:S05]  /*4590*/  @!P1 BRA `(.L_x_78) ;  /* 0x0000003800549947 */ /* 0x008fea0003800000 */
.L_x_77:
[----:B------:R-:W-:Y:S05]  /*45a0*/  BRA.U !UP6, `(.L_x_79) ;  /* 0x000000010e387547 */ /* 0x000fea000b800000 */
[----:B------:R-:W-:Y:S01]  /*45b0*/  UPLOP3.LUT UP1, UPT, UPT, UPT, UP5, 0x80, 0x8 ;  /* 0x000000000008789c */ /* 0x000fe20003f2f050 */
[----:B--2---:R-:W-:Y:S01]  /*45c0*/  HFMA2 R0, -RZ, RZ, 0, 5.9604644775390625e-08 ;  /* 0x00000001ff007431 */ /* 0x004fe200000001ff */
[----:B------:R-:W2:Y:S01]  /*45d0*/  LDCU.64 UR8, c[0x0][0x358] ;  /* 0x00006b00ff0877ac */ /* 0x000ea20008000a00 */
[----:B------:R-:W-:Y:S03]  /*45e0*/  IMAD.MOV.U32 R74, RZ, RZ, 0x1 ;  /* 0x00000001ff4a7424 */ /* 0x000fe600078e00ff */
[----:B------:R-:W-:Y:S05]  /*45f0*/  PLOP3.LUT P1, PT, PT, PT, UP1, 0x80, 0x8 ;  /* 0x000000000008781c */ /* 0x000fea0003f2f018 */
[----:B------:R-:W3:Y:S01]  /*4600*/  @UP1 LDCU.64 UR4, c[0x0][0x888] ;  /* 0x00011100ff0417ac */ /* 0x000ee20008000a00 */
[----:B------:R-:W-:Y:S07]  /*4610*/  @UP1 UIMAD UR6, UR36, UR28, URZ ;  /* 0x0000001c240612a4 */ /* 0x000fee000f8e02ff */
[----:B------:R-:W-:Y:S01]  /*4620*/  @!P1 PRMT R74, R0, 0x7610, R74 ;  /* 0x00007610004a9816 */ /* 0x000fe2000000004a */
[----:B---3--:R-:W-:Y:S06]  /*4630*/  @UP1 UIMAD.WIDE UR4, UR6, 0x4, UR4 ;  /* 0x00000004060418a5 */ /* 0x008fec000f8e0204 */
[----:B-----5:R-:W-:Y:S01]  /*4640*/  IMAD.U32 R40, RZ, RZ, UR4 ;  /* 0x00000004ff287e24 */ /* 0x020fe2000f8e00ff */
[----:B------:R-:W-:Y:S04]  /*4650*/  MOV R41, UR5 ;  /* 0x0000000500297c02 */ /* 0x000fe80008000f00 */
[----:B------:R-:W3:Y:S01]  /*4660*/  @!UP1 LDCU UR4, c[0x0][0x880] ;  /* 0x00011000ff0497ac */ /* 0x000ee20008000800 */
[----:B--2---:R4:W5:Y:S02]  /*4670*/  @P1 LDG.E R40, desc[UR8][R40.64] ;  /* 0x0000000828281981 */ /* 0x004964000c1e1900 */
[----:B---34-:R-:W-:Y:S07]  /*4680*/  @!P1 IMAD.U32 R40, RZ, RZ, UR4 ;  /* 0x00000004ff289e24 */ /* 0x018fee000f8e00ff */
.L_x_79:
[----:B-----5:R-:W-:Y:S01]  /*4690*/  @!P0 ISETP.EQ.AND P2, PT, R40, RZ, PT ;  /* 0x000000ff2800820c */ /* 0x020fe20003f42270 */
[----:B------:R-:W-:Y:S01]  /*46a0*/  @!UPT UIADD3 URZ, UPT, UPT, URZ, URZ, URZ ;  /* 0x000000fffffff290 */ /* 0x000fe2000fffe0ff */
[----:B------:R-:W-:Y:S11]  /*46b0*/  @!P0 BRA `(.L_x_80) ;  /* 0x0000000000148947 */ /* 0x000ff60003800000 */
[----:B------:R-:W-:Y:S02]  /*46c0*/  LOP3.LUT P0, RZ, R74, 0xff, RZ, 0xc0, !PT ;  /* 0x000000ff4aff7812 */ /* 0x000fe4000780c0ff */
[----:B------:R-:W-:Y:S04]  /*46d0*/  PLOP3.LUT P2, PT, PT, PT, UP1, 0x80, 0x8 ;  /* 0x000000000008781c */ /* 0x000fe80003f4f018 */
[----:B------:R-:W-:Y:S07]  /*46e0*/  PLOP3.LUT P2, PT, P2, PT, PT, 0x8, 0x80 ;  /* 0x000000000080781c */ /* 0x000fee000174e170 */
[----:B------:R-:W-:Y:S11]  /*46f0*/  @P0 ISETP.EQ.AND P2, PT, R40, RZ, PT ;  /* 0x000000ff2800020c */ /* 0x000ff60003f42270 */
[----:B------:R-:W-:Y:S02]  /*4700*/  @!UPT UIADD3 URZ, UPT, UPT, URZ, URZ, URZ ;  /* 0x000000fffffff290 */ /* 0x000fe4000fffe0ff */
.L_x_80:
[----:B------:R-:W3:Y:S01]  /*4710*/  SYNCS.PHASECHK.TRANS64.TRYWAIT P0, [UR21+0x50], R4 ;  /* 0x00005004ff0075a7 */ /* 0x000ee20008001115 */
[----:B------:R-:W-:Y:S04]  /*4720*/  ELECT P1, URZ, PT ;  /* 0x0000000000ff782f */ /* 0x000fe80003820000 */
[----:B------:R-:W-:Y:S01]  /*4730*/  PLOP3.LUT P1, PT, P2, P1, PT, 0xf2, 0x2f ;  /* 0x00000000002f781c */ /* 0x000fe20001723e72 */
[----:B------:R-:W-:Y:S01]  /*4740*/  @!UPT UIADD3 URZ, UPT, UPT, URZ, URZ, URZ ;  /* 0x000000fffffff290 */ /* 0x000fe2000fffe0ff */
[----:B---3--:R-:W-:Y:S11]  /*4750*/  @!P0 BRA `(.L_x_81) ;  /* 0x0000003400fc8947 */ /* 0x008ff60003800000 */
.L_x_142:
[----:B--2---:R-:W-:Y:S01]  /*4760*/  @!P1 IADD3 R2, P0, PT, R12, 0x580, RZ ;  /* 0x000005800c029810 */ /* 0x004fe20007f1e0ff */
[----:B------:R-:W-:Y:S01]  /*4770*/  VOTEU.ALL UP0, P1 ;  /* 0x0000000000ff7886 */ /* 0x000fe20000800000 */
[----:B------:R-:W-:Y:S01]  /*4780*/  UMOV UR6, 0x0 ;  /* 0x0000000000067882 */ /* 0x000fe20000000000 */
[----:B------:R-:W-:Y:S01]  /*4790*/  UMOV UR7, 0x10000000 ;  /* 0x1000000000077882 */ /* 0x000fe20000000000 */
[----:B------:R-:W-:Y:S01]  /*47a0*/  @!P1 R2UR UR5, R2 ;  /* 0x00000000020592ca */ /* 0x000fe200000e0000 */
[----:B------:R-:W-:Y:S01]  /*47b0*/  @!P1 IMAD.X R0, RZ, RZ, R13, P0 ;  /* 0x000000ffff009224 */ /* 0x000fe200000e060d */
[----:B------:R-:W-:Y:S01]  /*47c0*/  @!UP0 UIADD3 UR16, UPT, UPT, UR21, 0x200, URZ ;  /* 0x0000020015108890 */ /* 0x000fe2000fffe0ff */
[----:B------:R-:W-:Y:S01]  /*47d0*/  VIADD R10, R10, 0x1 ;  /* 0x000000010a0a7836 */ /* 0x000fe20000000000 */
[----:B------:R-:W-:Y:S01]  /*47e0*/  VOTEU.ALL UP0, P1 ;  /* 0x0000000000ff7886 */ /* 0x000fe20000800000 */
[----:B------:R-:W-:Y:S01]  /*47f0*/  UMOV UR20, UR36 ;  /* 0x0000002400147c82 */ /* 0x000fe20008000000 */
[----:B------:R-:W-:Y:S01]  /*4800*/  @!P1 R2UR UR4, R0 ;  /* 0x00000000000492ca */ /* 0x000fe200000e0000 */
[----:B------:R-:W-:Y:S06]  /*4810*/  @!P1 IMAD.MOV.U32 R0, RZ, RZ, 0x1000 ;  /* 0x00001000ff009424 */ /* 0x000fec00078e00ff */
[----:B------:R-:W-:Y:S06]  /*4820*/  IMAD.U32 R6, RZ, RZ, UR5 ;  /* 0x00000005ff067e24 */ /* 0x000fec000f8e00ff */
[----:B------:R-:W-:Y:S01]  /*4830*/  IMAD.U32 R7, RZ, RZ, UR4 ;  /* 0x00000004ff077e24 */ /* 0x000fe2000f8e00ff */
[----:B------:R-:W-:Y:S04]  /*4840*/  @!P1 R2UR UR4, R6 ;  /* 0x00000000060492ca */ /* 0x000fe800000e0000 */
[----:B------:R-:W-:Y:S11]  /*4850*/  @!P1 R2UR UR5, R7 ;  /* 0x00000000070592ca */ /* 0x000ff600000e0000 */
[----:B------:R-:W-:Y:S02]  /*4860*/  @!UPT UIADD3 URZ, UPT, UPT, URZ, URZ, URZ ;  /* 0x000000fffffff290 */ /* 0x000fe4000fffe0ff */
[----:B------:R2:W-:Y:S01]  /*4870*/  @!UP0 UTMALDG.3D [UR16], [UR4], desc[UR6] ;  /* 0x00000610040085b4 */ /* 0x0005e20008011000 */
[----:B------:R3:W-:Y:S01]  /*4880*/  @!P1 SYNCS.ARRIVE.TRANS64.RED.A0TR RZ, [UR21+0x40], R0 ;  /* 0x00004000ffff99a7 */ /* 0x0007e20008300415 */
[----:B--2---:R-:W-:Y:S09]  /*4890*/  UPRMT UR4, UR45, 0x654, UR17 ;  /* 0x000006542d047896 */ /* 0x004ff20008000011 */
[----:B------:R-:W-:Y:S01]  /*48a0*/  SYNCS.ARRIVE.TRANS64.RED.A1T0 RZ, [UR4], RZ ;  /* 0x000000ffffff79a7 */ /* 0x000fe20008100404 */
[----:B------:R-:W2:Y:S02]  /*48b0*/  SYNCS.PHASECHK.TRANS64.TRYWAIT P0, [UR21+0x58], R4 ;  /* 0x00005804ff0075a7 */ /* 0x000ea40008001115 */
[----:B--23--:R-:W-:Y:S05]  /*48c0*/  @!P0 BRA `(.L_x_82) ;  /* 0x0000003400b88947 */ /* 0x00cfea0003800000 */
.L_x_144:
[----:B------:R-:W-:Y:S01]  /*48d0*/  @!P1 IADD3 R2, P0, PT, R12, 0x580, RZ ;  /* 0x000005800c029810 */ /* 0x000fe20007f1e0ff */
[----:B------:R-:W-:Y:S01]  /*48e0*/  VOTEU.ALL UP0, P1 ;  /* 0x0000000000ff7886 */ /* 0x000fe20000800000 */
[----:B------:R-:W-:Y:S01]  /*48f0*/  UMOV UR6, 0x0 ;  /* 0x0000000000067882 */ /* 0x000fe20000000000 */
[----:B------:R-:W-:Y:S01]  /*4900*/  UMOV UR7, 0x10000000 ;  /* 0x1000000000077882 */ /* 0x000fe20000000000 */
[----:B------:R-:W-:Y:S01]  /*4910*/  @!P1 R2UR UR5, R2 ;  /* 0x00000000020592ca */ /* 0x000fe200000e0000 */
[----:B--2---:R-:W-:Y:S01]  /*4920*/  @!P1 IMAD.X R0, RZ, RZ, R13, P0 ;  /* 0x000000ffff009224 */ /* 0x004fe200000e060d */
[----:B------:R-:W-:Y:S01]  /*4930*/  @!UP0 UIADD3 UR10, UPT, UPT, UR18, 0x40, URZ ;  /* 0x00000040120a8890 */ /* 0x000fe2000fffe0ff */
[----:B------:R-:W-:Y:S01]  /*4940*/  R2UR UR16, R76 ;  /* 0x000000004c1072ca */ /* 0x000fe200000e0000 */
[----:B------:R-:W-:Y:S01]  /*4950*/  @!UP0 UIADD3 UR8, UPT, UPT, UR21, 0x1200, URZ ;  /* 0x0000120015088890 */ /* 0x000fe2000fffe0ff */
[----:B------:R-:W-:Y:S01]  /*4960*/  ISETP.NE.AND P0, PT, R10, 0x2, PT ;  /* 0x000000020a00780c */ /* 0x000fe20003f05270 */
[----:B------:R-:W-:Y:S01]  /*4970*/  @!UP0 UIADD3 UR9, UPT, UPT, UR21, 0x48, URZ ;  /* 0x0000004815098890 */ /* 0x000fe2000fffe0ff */
[----:B------:R-:W-:Y:S01]  /*4980*/  @!P1 R2UR UR4, R0 ;  /* 0x00000000000492ca */ /* 0x000fe200000e0000 */
[----:B------:R-:W-:Y:S01]  /*4990*/  VOTEU.ALL UP0, P1 ;  /* 0x0000000000ff7886 */ /* 0x000fe20000800000 */
[----:B------:R-:W-:Y:S01]  /*49a0*/  UMOV UR11, UR19 ;  /* 0x00000013000b7c82 */ /* 0x000fe20008000000 */
[----:B------:R-:W-:Y:S01]  /*49b0*/  UMOV UR12, UR36 ;  /* 0x00000024000c7c82 */ /* 0x000fe20008000000 */
[----:B------:R-:W-:Y:S01]  /*49c0*/  SEL R0, RZ, 0x1, P0 ;  /* 0x00000001ff007807 */ /* 0x000fe20000000000 */
[----:B------:R-:W-:Y:S01]  /*49d0*/  UIADD3 UR26, UPT, UPT, UR13, UR63, URZ ;  /* 0x0000003f0d1a7290 */ /* 0x000fe2000fffe0ff */
[----:B------:R-:W-:Y:S01]  /*49e0*/  IMAD.U32 R4, RZ, RZ, UR5 ;  /* 0x00000005ff047e24 */ /* 0x000fe2000f8e00ff */
[----:B------:R-:W-:Y:S01]  /*49f0*/  LOP3.LUT R11, R11, 0x1, RZ, 0x3c, !PT ;  /* 0x000000010b0b7812 */ /* 0x000fe200078e3cff */
[----:B------:R-:W-:Y:S01]  /*4a00*/  UMOV UR36, UR27 ;  /* 0x0000001b00247c82 */ /* 0x000fe20008000000 */
[----:B------:R-:W-:Y:S01]  /*4a10*/  LOP3.LUT R9, R9, R0, RZ, 0x3c, !PT ;  /* 0x0000000009097212 */ /* 0x000fe200078e3cff */
[----:B------:R-:W-:Y:S01]  /*4a20*/  UIADD3 UR20, UPT, UPT, UR14, UR16, URZ ;  /* 0x000000100e147290 */ /* 0x000fe2000fffe0ff */
[----:B------:R-:W-:Y:S01]  /*4a30*/  SEL R10, R10, RZ, P0 ;  /* 0x000000ff0a0a7207 */ /* 0x000fe20000000000 */
[----:B------:R-:W-:Y:S01]  /*4a40*/  UPLOP3.LUT UP4, UPT, UPT, UPT, UPT, 0x80, 0x8 ;  /* 0x000000000008789c */ /* 0x000fe20003f8f070 */
[----:B------:R-:W-:Y:S01]  /*4a50*/  IMAD.U32 R5, RZ, RZ, UR4 ;  /* 0x00000004ff057e24 */ /* 0x000fe2000f8e00ff */
[----:B------:R-:W-:Y:S04]  /*4a60*/  @!P1 R2UR UR4, R4 ;  /* 0x00000000040492ca */ /* 0x000fe800000e0000 */
[----:B------:R-:W-:Y:S11]  /*4a70*/  @!P1 R2UR UR5, R5 ;  /* 0x00000000050592ca */ /* 0x000ff600000e0000 */
[----:B------:R-:W-:Y:S02]  /*4a80*/  @!UPT UIADD3 URZ, UPT, UPT, URZ, URZ, URZ ;  /* 0x000000fffffff290 */ /* 0x000fe4000fffe0ff */
[----:B------:R2:W-:Y:S01]  /*4a90*/  @!UP0 UTMALDG.3D [UR8], [UR4], desc[UR6] ;  /* 0x00000608040085b4 */ /* 0x0005e20008011000 */
[----:B------:R2:W-:Y:S01]  /*4aa0*/  @!P1 SYNCS.ARRIVE.TRANS64.RED.A0TR RZ, [UR21+0x48], R3 ;  /* 0x00004803ffff99a7 */ /* 0x0005e20008300415 */
[----:B------:R-:W-:Y:S01]  /*4ab0*/  SYNCS.ARRIVE.TRANS64.RED.A1T0 RZ, [UR38], RZ ;  /* 0x000000ffffff79a7 */ /* 0x000fe20008100426 */
[----:B------:R-:W-:Y:S05]  /*4ac0*/  BRA.U UP2, `(.L_x_83) ;  /* 0xfffffff5020c7547 */ /* 0x000fea000b83ffff */
[----:B------:R-:W-:-:S04]  /*4ad0*/  SHF.L.U32 R2, R11, 0x1f, RZ ;  /* 0x0000001f0b027819 */ /* 0x000fc800000006ff */
[----:B------:R-:W3:Y:S02]  /*4ae0*/  SYNCS.PHASECHK.TRANS64.TRYWAIT P0, [UR21+0x50], R2 ;  /* 0x00005002ff0075a7 */ /* 0x000ee40008001115 */
[----:B---3--:R-:W-:Y:S05]  /*4af0*/  @!P0 BRA `(.L_x_84) ;  /* 0x0000003400448947 */ /* 0x008fea0003800000 */
.L_x_146:
[----:B---3--:R-:W-:-:S07]  /*4b00*/  MOV R0, UR21 ;  /* 0x0000001500007c02 */ /* 0x008fce0008000f00 */
.L_x_85:
[----:B---3--:R-:W-:-:S04]  /*4b10*/  SHF.L.U32 R2, R11, 0x1f, RZ ;  /* 0x0000001f0b027819 */ /* 0x008fc800000006ff */
[----:B------:R3:W4:Y:S03]  /*4b20*/  SYNCS.PHASECHK.TRANS64.TRYWAIT P0, [R0+URZ+0x58], R2 ;  /* 0x00005802000075a7 */ /* 0x00072600080011ff */
[----:B----4-:R-:W-:Y:S05]  /*4b30*/  @!P0 NANOSLEEP.SYNCS 0x989680 ;  /* 0x009896800000895d */ /* 0x010fea0003900000 */
[----:B------:R-:W4:Y:S02]  /*4b40*/  @!P0 SYNCS.PHASECHK.TRANS64 P0, [R0+URZ+0x58], R2 ;  /* 0x00005802000085a7 */ /* 0x000f2400080010ff */
[----:B-12-4-:R-:W-:Y:S05]  /*4b50*/  @P0 EXIT ;  /* 0x000000000000094d */ /* 0x016fea0003800000 */
[----:B------:R-:W-:Y:S05]  /*4b60*/  BRA `(.L_x_85) ;  /* 0xfffffffc00e87947 */ /* 0x000fea000383ffff */
.L_x_74:
[----:B------:R-:W-:-:S06]  /*4b70*/  UISETP.GE.AND UP0, UPT, UR18, 0x4, UPT ;  /* 0x000000041200788c */ /* 0x000fcc000bf06270 */
[----:B------:R-:W-:-:S13]  /*4b80*/  PLOP3.LUT P0, PT, PT, PT, UP0, 0x80, 0x8 ;  /* 0x000000000008781c */ /* 0x000fda0003f0f008 */
[----:B-1----:R-:W-:Y:S05]  /*4b90*/  @!P0 EXIT ;  /* 0x000000000000894d */ /* 0x002fea0003800000 */
[----:B------:R-:W-:Y:S01]  /*4ba0*/  BAR.SYNC.DEFER_BLOCKING 0x6, 0xa0 ;  /* 0x0182800000007b1d */ /* 0x000fe20000010000 */
[C---:B------:R-:W-:Y:S01]  /*4bb0*/  IMAD.SHL.U32 R7, R84.reuse, 0x40, RZ ;  /* 0x0000004054077824 */ /* 0x040fe200078e00ff */
[C---:B------:R-:W-:Y:S01]  /*4bc0*/  LOP3.LUT R86, R84.reuse, 0x60, RZ, 0xc0, !PT ;  /* 0x0000006054567812 */ /* 0x040fe200078ec0ff */
[C---:B------:R-:W-:Y:S01]  /*4bd0*/  IMAD.SHL.U32 R4, R84.reuse, 0x20, RZ ;  /* 0x0000002054047824 */ /* 0x040fe200078e00ff */
[----:B------:R-:W-:Y:S01]  /*4be0*/  CS2R R82, SRZ ;  /* 0x0000000000527805 */ /* 0x000fe2000001ff00 */
[C---:B------:R-:W-:Y:S01]  /*4bf0*/  IMAD.SHL.U32 R5, R84.reuse, 0x8, RZ ;  /* 0x0000000854057824 */ /* 0x040fe200078e00ff */
[----:B------:R-:W-:Y:S02]  /*4c00*/  UMOV UR44, 0x400 ;  /* 0x00000400002c7882 */ /* 0x000fe40000000000 */
[----:B------:R-:W1:Y:S01]  /*4c10*/  LDC.64 R72, c[0x0][0x8b0] ;  /* 0x00022c00ff487b82 */ /* 0x000e620000000a00 */
[----:B------:R-:W-:Y:S01]  /*4c20*/  ULEA UR44, UR45, UR44, 0x18 ;  /* 0x0000002c2d2c7291 */ /* 0x000fe2000f8ec0ff */
[----:B------:R-:W-:Y:S01]  /*4c30*/  LOP3.LUT R6, R7, 0x180, RZ, 0xc0, !PT ;  /* 0x0000018007067812 */ /* 0x000fe200078ec0ff */
[----:B------:R-:W-:Y:S01]  /*4c40*/  IMAD.U32 R37, R84, 0x10000, RZ ;  /* 0x0001000054257824 */ /* 0x000fe200078e00ff */
[----:B------:R-:W-:Y:S01]  /*4c50*/  LOP3.LUT R4, R4, 0xc00, RZ, 0xc0, !PT ;  /* 0x00000c0004047812 */ /* 0x000fe200078ec0ff */
[----:B------:R-:W-:Y:S01]  /*4c60*/  UIADD3 UR4, UPT, UPT, UR44, 0x2200, URZ ;  /* 0x000022002c047890 */ /* 0x000fe2000fffe0ff */
[----:B------:R-:W-:Y:S01]  /*4c70*/  LOP3.LUT R5, R6, 0x30, R5, 0xf8, !PT ;  /* 0x0000003006057812 */ /* 0x000fe200078ef805 */
[----:B------:R-:W-:Y:S01]  /*4c80*/  IMAD.SHL.U32 R6, R84, 0x2, RZ ;  /* 0x0000000254067824 */ /* 0x000fe200078e00ff */
[----:B------:R-:W2:Y:S01]  /*4c90*/  LDC.64 R70, c[0x0][0x8a8] ;  /* 0x00022a00ff467b82 */ /* 0x000ea20000000a00 */
[----:B------:R-:W-:Y:S01]  /*4ca0*/  LOP3.LUT R4, R4, 0x40, R7, 0xf8, !PT ;  /* 0x0000004004047812 */ /* 0x000fe200078ef807 */
[----:B------:R-:W-:Y:S01]  /*4cb0*/  IMAD.MOV.U32 R36, RZ, RZ, RZ ;  /* 0x000000ffff247224 */ /* 0x000fe200078e00ff */
[----:B------:R-:W-:Y:S01]  /*4cc0*/  LOP3.LUT R37, R37, 0x600000, RZ, 0xc0, !PT ;  /* 0x0060000025257812 */ /* 0x000fe200078ec0ff */
[----:B------:R-:W-:Y:S01]  /*4cd0*/  IMAD.MOV.U32 R78, RZ, RZ, RZ ;  /* 0x000000ffff4e7224 */ /* 0x000fe200078e00ff */
[----:B------:R-:W-:-:S02]  /*4ce0*/  LOP3.LUT R84, R84, 0x2, RZ, 0xc0, !PT ;  /* 0x0000000254547812 */ /* 0x000fc400078ec0ff */
[----:B------:R-:W-:Y:S02]  /*4cf0*/  CS2R R80, SRZ ;  /* 0x0000000000507805 */ /* 0x000fe4000001ff00 */
[----:B------:R-:W-:Y:S01]  /*4d00*/  LOP3.LUT R5, R5, 0x20, R6, 0x78, !PT ;  /* 0x0000002005057812 */ /* 0x000fe200078e7806 */
[----:B------:R-:W-:Y:S01]  /*4d10*/  IMAD.U32 R85, RZ, RZ, UR4 ;  /* 0x00000004ff557e24 */ /* 0x000fe2000f8e00ff */
[----:B------:R-:W3:Y:S01]  /*4d20*/  LDS R0, [UR44+0x120] ;  /* 0x0001202cff007984 */ /* 0x000ee20008000800 */
[----:B------:R-:W-:Y:S01]  /*4d30*/  LOP3.LUT R4, R4, 0x200, R7, 0xf8, !PT ;  /* 0x0000020004047812 */ /* 0x000fe200078ef807 */
[----:B------:R-:W-:Y:S01]  /*4d40*/  IMAD.MOV R79, RZ, RZ, -R84 ;  /* 0x000000ffff4f7224 */ /* 0x000fe200078e0a54 */
[----:B------:R-:W4:Y:S02]  /*4d50*/  LDCU UR58, c[0x0][0x370] ;  /* 0x00006e00ff3a77ac */ /* 0x000f240008000800 */
[----:B------:R-:W-:Y:S01]  /*4d60*/  LOP3.LUT R69, R4, R5, RZ, 0xfc, !PT ;  /* 0x0000000504457212 */ /* 0x000fe200078efcff */
[----:B------:R-:W1:Y:S01]  /*4d70*/  LDCU UR43, c[0x0][0xb0c] ;  /* 0x00016180ff2b77ac */ /* 0x000e620008000800 */
[----:B------:R-:W1:Y:S01]  /*4d80*/  LDCU UR39, c[0x0][0xb30] ;  /* 0x00016600ff2777ac */ /* 0x000e620008000800 */
[----:B------:R-:W1:Y:S01]  /*4d90*/  LDCU.64 UR56, c[0x0][0x888] ;  /* 0x00011100ff3877ac */ /* 0x000e620008000a00 */
[----:B------:R-:W1:Y:S01]  /*4da0*/  LDCU.64 UR40, c[0x0][0xb28] ;  /* 0x00016500ff2877ac */ /* 0x000e620008000a00 */
[----:B------:R-:W1:Y:S01]  /*4db0*/  LDCU.64 UR60, c[0x0][0x890] ;  /* 0x00011200ff3c77ac */ /* 0x000e620008000a00 */
[----:B------:R-:W1:Y:S01]  /*4dc0*/  LDCU.128 UR52, c[0x0][0xb10] ;  /* 0x00016200ff3477ac */ /* 0x000e620008000c00 */
[----:B------:R-:W1:Y:S01]  /*4dd0*/  LDCU UR47, c[0x0][0x374] ;  /* 0x00006e80ff2f77ac */ /* 0x000e620008000800 */
[----:B------:R-:W-:Y:S01]  /*4de0*/  UIADD3 UR62, UPT, UPT, UR44, 0x200, URZ ;  /* 0x000002002c3e7890 */ /* 0x000fe2000fffe0ff */
[----:B-1234-:R-:W-:-:S11]  /*4df0*/  IMAD.IADD R37, R0, 0x1, R37 ;  /* 0x0000000100257824 */ /* 0x01efd600078e0225 */
.L_x_111:
[----:B------:R-:W-:Y:S02]  /*4e00*/  LEA R3, R78, UR44, 0x3 ;  /* 0x0000002c4e037c11 */ /* 0x000fe4000f8e18ff */
[----:B------:R-:W-:Y:S02]  /*4e10*/  SHF.L.U32 R0, R82, 0x1f, RZ ;  /* 0x0000001f52007819 */ /* 0x000fe400000006ff */
[----:B-1----:R-:W-:Y:S02]  /*4e20*/  LEA R4, R78, UR44, 0x4 ;  /* 0x0000002c4e047c11 */ /* 0x002fe4000f8e20ff */
[----:B------:R-:W1:Y:S02]  /*4e30*/  SYNCS.PHASECHK.TRANS64.TRYWAIT P0, [R3+URZ+0x70], R0 ;  /* 0x00007000030075a7 */ /* 0x000e6400080011ff */
[----:B-1----:R-:W-:Y:S05]  /*4e40*/  @!P0 BRA `(.L_x_86) ;  /* 0x0000003000888947 */ /* 0x002fea0003800000 */
.L_x_147:
        /* <DEDUP_REMOVED lines=8> */
[----:B--2---:R-:W-:Y:S11]  /*4ed0*/  LOP3.LUT P0, RZ, R6, 0x1, RZ, 0xc0, !PT ;  /* 0x0000000106ff7812 */ /* 0x004ff6000780c0ff */
[----:B------:R-:W-:Y:S02]  /*4ee0*/  @!UPT UIADD3 URZ, UPT, UPT, URZ, URZ, URZ ;  /* 0x000000fffffff290 */ /* 0x000fe4000fffe0ff */
[----:B---3--:R-:W-:Y:S01]  /*4ef0*/  VOTEU.ANY UP1, P0 ;  /* 0x0000000000ff7886 */ /* 0x008fe20000020100 */
[----:B------:R-:W-:Y:S01]  /*4f00*/  PLOP3.LUT P0, PT, PT, PT, UP1, 0x80, 0x8 ;  /* 0x000000000008781c */ /* 0x000fe20003f0f018 */
[----:B------:R-:W-:Y:S11]  /*4f10*/  UP2UR UR46, UPR, URZ, 0x2 ;  /* 0x00000002ff2e7883 */ /* 0x000ff60008000000 */
[----:B------:R-:W-:Y:S01]  /*4f20*/  @!UPT UIADD3 URZ, UPT, UPT, URZ, URZ, URZ ;  /* 0x000000fffffff290 */ /* 0x000fe2000fffe0ff */
[----:B-1----:R-:W-:Y:S02]  /*4f30*/  @P0 SHF.R.U32.HI R0, RZ, 0x10, R5 ;  /* 0x00000010ff000819 */ /* 0x002fe40000011605 */
        /* <DEDUP_REMOVED lines=12> */
[----:B------:R-:W2:Y:S01]  /*5000*/  LDCU UR12, c[0x0][0xb20] ;  /* 0x00016400ff0c77ac */ /* 0x000ea20008000800 */
[----:B------:R-:W-:Y:S02]  /*5010*/  UIMAD.WIDE.U32 UR4, UR47, UR55, URZ ;  /* 0x000000372f0472a5 */ /* 0x000fe4000f8e00ff */
[----:B------:R-:W-:Y:S02]  /*5020*/  UIMAD.WIDE.U32 UR6, UR58, UR52, URZ ;  /* 0x000000343a0672a5 */ /* 0x000fe4000f8e00ff */
[----:B------:R-:W-:Y:S02]  /*5030*/  UISETP.NE.AND UP0, UPT, UR54, 0x1, UPT ;  /* 0x000000013600788c */ /* 0x000fe4000bf05270 */
[----:B------:R-:W-:Y:S02]  /*5040*/  UIMAD.WIDE.U32 UR8, UR37, UR55, URZ ;  /* 0x00000037250872a5 */ /* 0x000fe4000f8e00ff */
[----:B------:R-:W-:Y:S02]  /*5050*/  UIMAD.WIDE.U32 UR10, UR38, UR52, URZ ;  /* 0x00000034260a72a5 */ /* 0x000fe4000f8e00ff */
[----:B------:R-:W-:Y:S02]  /*5060*/  UISETP.NE.AND UP1, UPT, UR43, 0x1, UPT ;  /* 0x000000012b00788c */ /* 0x000fe4000bf25270 */
[----:B------:R-:W-:Y:S01]  /*5070*/  UISETP.NE.AND UP2, UPT, UR42, 0x1, UPT ;  /* 0x000000012a00788c */ /* 0x000fe2000bf45270 */
[----:B------:R-:W-:Y:S02]  /*5080*/  UMOV UR4, UR5 ;  /* 0x0000000500047c82 */ /* 0x000fe40008000000 */
[----:B--2---:R-:W-:Y:S03]  /*5090*/  USHF.R.U32.HI UR5, URZ, UR12, UR4 ;  /* 0x0000000cff057299 */ /* 0x004fe60008011604 */
[----:B------:R-:W-:Y:S02]  /*50a0*/  UMOV UR4, UR7 ;  /* 0x0000000700047c82 */ /* 0x000fe40008000000 */
[----:B------:R-:W-:Y:S02]  /*50b0*/  USHF.R.U32.HI UR7, URZ, UR53, UR4 ;  /* 0x00000035ff077299 */ /* 0x000fe40008011604 */
[----:B------:R-:W-:Y:S02]  /*50c0*/  USEL UR4, UR47, UR5, !UP0 ;  /* 0x000000052f047287 */ /* 0x000fe4000c000000 */
[----:B------:R-:W-:Y:S01]  /*50d0*/  USEL UR7, UR58, UR7, !UP1 ;  /* 0x000000073a077287 */ /* 0x000fe2000c800000 */
[----:B------:R-:W-:Y:S01]  /*50e0*/  UMOV UR5, UR9 ;  /* 0x0000000900057c82 */ /* 0x000fe20008000000 */
[----:B------:R-:W-:Y:S02]  /*50f0*/  UIMAD.WIDE.U32 UR8, UR4, UR40, URZ ;  /* 0x00000028040872a5 */ /* 0x000fe4000f8e00ff */
[----:B------:R-:W-:Y:S03]  /*5100*/  USHF.R.U32.HI UR6, URZ, UR12, UR5 ;  /* 0x0000000cff067299 */ /* 0x000fe60008011605 */
[----:B------:R-:W-:Y:S01]  /*5110*/  UMOV UR5, UR11 ;  /* 0x0000000b00057c82 */ /* 0x000fe20008000000 */
[----:B------:R-:W-:Y:S02]  /*5120*/  UIMAD.WIDE.U32 UR10, UR7, UR40, URZ ;  /* 0x00000028070a72a5 */ /* 0x000fe4000f8e00ff */
[----:B------:R-:W-:Y:S02]  /*5130*/  USHF.R.U32.HI UR12, URZ, UR53, UR5 ;  /* 0x00000035ff0c7299 */ /* 0x000fe40008011605 */
[----:B------:R-:W-:Y:S01]  /*5140*/  USEL UR6, UR37, UR6, !UP0 ;  /* 0x0000000625067287 */ /* 0x000fe2000c000000 */
[----:B------:R-:W-:Y:S02]  /*5150*/  UMOV UR5, UR9 ;  /* 0x0000000900057c82 */ /* 0x000fe40008000000 */
[----:B------:R-:W-:Y:S01]  /*5160*/  UMOV UR10, UR11 ;  /* 0x0000000b000a7c82 */ /* 0x000fe20008000000 */
[----:B------:R-:W-:Y:S02]  /*5170*/  @UP2 USHF.R.U32.HI UR4, URZ, UR41, UR5 ;  /* 0x00000029ff042299 */ /* 0x000fe40008011605 */
[----:B------:R-:W-:Y:S02]  /*5180*/  @UP2 USHF.R.U32.HI UR7, URZ, UR41, UR10 ;  /* 0x00000029ff072299 */ /* 0x000fe4000801160a */
[----:B------:R-:W-:Y:S02]  /*5190*/  UIMAD UR4, UR42, UR4, URZ ;  /* 0x000000042a0472a4 */ /* 0x000fe4000f8e02ff */
[----:B------:R-:W-:Y:S02]  /*51a0*/  UIMAD.WIDE.U32 UR10, UR6, UR40, URZ ;  /* 0x00000028060a72a5 */ /* 0x000fe4000f8e00ff */
[----:B------:R-:W-:Y:S02]  /*51b0*/  USEL UR5, UR38, UR12, !UP1 ;  /* 0x0000000c26057287 */ /* 0x000fe4000c800000 */
[----:B------:R-:W-:Y:S02]  /*51c0*/  UIMAD UR8, UR42, UR7, URZ ;  /* 0x000000072a0872a4 */ /* 0x000fe4000f8e02ff */
[----:B------:R-:W-:Y:S03]  /*51d0*/  UISETP.GE.AND UP0, UPT, UR6, UR4, UPT ;  /* 0x000000040600728c */ /* 0x000fe6000bf06270 */
[----:B------:R-:W-:Y:S01]  /*51e0*/  UMOV UR4, UR11 ;  /* 0x0000000b00047c82 */ /* 0x000fe20008000000 */
[----:B------:R-:W-:Y:S02]  /*51f0*/  UISETP.GE.OR UP0, UPT, UR5, UR8, UP0 ;  /* 0x000000080500728c */ /* 0x000fe40008706670 */
[----:B------:R-:W-:Y:S02]  /*5200*/  USHF.R.U32.HI UR4, URZ, UR41, UR4 ;  /* 0x00000029ff047299 */ /* 0x000fe40008011604 */
[----:B------:R-:W-:Y:S02]  /*5210*/  UIMAD.WIDE.U32 UR8, UR5, UR40, URZ ;  /* 0x00000028050872a5 */ /* 0x000fe4000f8e00ff */
[----:B------:R-:W-:Y:S02]  /*5220*/  USEL UR11, UR6, UR4, !UP2 ;  /* 0x00000004060b7287 */ /* 0x000fe4000d000000 */
[----:B------:R-:W-:Y:S02]  /*5230*/  UIADD3 UR8, UPT, UPT, -UR5, URZ, URZ ;  /* 0x000000ff05087290 */ /* 0x000fe4000fffe1ff */
[----:B------:R-:W-:Y:S01]  /*5240*/  UIADD3 UR10, UPT, UPT, -UR11, URZ, URZ ;  /* 0x000000ff0b0a7290 */ /* 0x000fe2000fffe1ff */
[----:B------:R-:W-:Y:S01]  /*5250*/  @!UP0 UMOV UR4, UR9 ;  /* 0x0000000900048c82 */ /* 0x000fe20008000000 */
[----:B------:R-:W-:Y:S02]  /*5260*/  UIADD3 UR9, UPT, UPT, -UR6, URZ, URZ ;  /* 0x000000ff06097290 */ /* 0x000fe4000fffe1ff */
[----:B------:R-:W-:Y:S02]  /*5270*/  @!UP0 USHF.R.U32.HI UR4, URZ, UR41, UR4 ;  /* 0x00000029ff048299 */ /* 0x000fe40008011604 */
[----:B------:R-:W-:Y:S02]  /*5280*/  UIMAD UR10, UR42, UR10, UR6 ;  /* 0x0000000a2a0a72a4 */ /* 0x000fe4000f8e0206 */
[----:B------:R-:W-:Y:S04]  /*5290*/  @!UP0 USEL UR4, UR5, UR4, !UP2 ;  /* 0x0000000405048287 */ /* 0x000fe8000d000000 */
[----:B------:R-:W-:Y:S02]  /*52a0*/  @!UP0 UIMAD UR10, UR7, UR10, UR4 ;  /* 0x0000000a070a82a4 */ /* 0x000fe4000f8e0204 */
[----:B------:R-:W-:Y:S02]  /*52b0*/  @!UP0 UIADD3 UR11, UPT, UPT, UR11, -UR4, URZ ;  /* 0x800000040b0b8290 */ /* 0x000fe4000fffe0ff */
[----:B------:R-:W-:Y:S02]  /*52c0*/  UIMAD UR7, UR43, UR8, UR38 ;  /* 0x000000082b0772a4 */ /* 0x000fe4000f8e0226 */
[----:B------:R-:W-:Y:S02]  /*52d0*/  @!UP0 UIMAD UR6, UR11, UR42, UR5 ;  /* 0x0000002a0b0682a4 */ /* 0x000fe4000f8e0205 */
[----:B------:R-:W-:Y:S01]  /*52e0*/  UIMAD UR4, UR54, UR9, UR37 ;  /* 0x00000009360472a4 */ /* 0x000fe2000f8e0225 */
[----:B------:R-:W-:Y:S02]  /*52f0*/  @!UP0 UMOV UR5, UR10 ;  /* 0x0000000a00058c82 */ /* 0x000fe40008000000 */
[----:B------:R-:W-:Y:S02]  /*5300*/  UIMAD UR38, UR5, UR43, UR7 ;  /* 0x0000002b052672a4 */ /* 0x000fe4000f8e0207 */
[----:B------:R-:W-:Y:S11]  /*5310*/  UIMAD UR37, UR6, UR54, UR4 ;  /* 0x00000036062572a4 */ /* 0x000ff6000f8e0204 */
[----:B------:R-:W-:Y:S01]  /*5320*/  @!UPT UIADD3 URZ, UPT, UPT, URZ, URZ, URZ ;  /* 0x000000fffffff290 */ /* 0x000fe2000fffe0ff */
.L_x_87:
[----:B------:R-:W-:Y:S01]  /*5330*/  UISETP.NE.AND UP0, UPT, UR39, 0x1, UPT ;  /* 0x000000012700788c */ /* 0x000fe2000bf05270 */
[----:B------:R-:W-:Y:S01]  /*5340*/  IADD3 R78, PT, PT, R78, 0x1, RZ ;  /* 0x000000014e4e7810 */ /* 0x000fe20007ffe0ff */
[----:B------:R-:W-:Y:S02]  /*5350*/  USHF.L.U32 UR50, UR20, 0x6, URZ ;  /* 0x0000000614327899 */ /* 0x000fe400080006ff */
[----:B------:R-:W-:Y:S07]  /*5360*/  USHF.L.U32 UR49, UR26, 0x7, URZ ;  /* 0x000000071a317899 */ /* 0x000fee00080006ff */
[----:B------:R-:W2:Y:S01]  /*5370*/  @!UP0 LDCU.128 UR12, c[0x0][0xb10] ;  /* 0x00016200ff0c87ac */ /* 0x000ea20008000c00 */
[----:B------:R-:W3:Y:S01]  /*5380*/  @!UP0 LDCU UR5, c[0x0][0xb0c] ;  /* 0x00016180ff0587ac */ /* 0x000ee20008000800 */
[----:B------:R-:W4:Y:S01]  /*5390*/  @!UP0 LDCU UR10, c[0x0][0xb20] ;  /* 0x00016400ff0a87ac */ /* 0x000f220008000800 */
[----:B--2---:R-:W-:Y:S02]  /*53a0*/  UIMAD.WIDE.U32 UR8, UR38, UR12, URZ ;  /* 0x0000000c260872a5 */ /* 0x004fe4000f8e00ff */
[----:B------:R-:W-:Y:S02]  /*53b0*/  UIMAD.WIDE.U32 UR6, UR37, UR15, URZ ;  /* 0x0000000f250672a5 */ /* 0x000fe4000f8e00ff */
[----:B------:R-:W-:Y:S03]  /*53c0*/  @!UP0 UISETP.NE.AND UP1, UPT, UR14, 0x1, UPT ;  /* 0x000000010e00888c */ /* 0x000fe6000bf25270 */
[----:B------:R-:W-:Y:S01]  /*53d0*/  @!UP0 UMOV UR4, UR9 ;  /* 0x0000000900048c82 */ /* 0x000fe20008000000 */
[----:B---3--:R-:W-:Y:S02]  /*53e0*/  @!UP0 UISETP.NE.AND UP2, UPT, UR5, 0x1, UPT ;  /* 0x000000010500888c */ /* 0x008fe4000bf45270 */
[----:B------:R-:W-:Y:S01]  /*53f0*/  @!UP0 USHF.R.U32.HI UR4, URZ, UR13, UR4 ;  /* 0x0000000dff048299 */ /* 0x000fe20008011604 */
[----:B------:R-:W-:Y:S02]  /*5400*/  @!UP0 UMOV UR6, UR7 ;  /* 0x0000000700068c82 */ /* 0x000fe40008000000 */
[----:B----4-:R-:W-:Y:S02]  /*5410*/  @!UP0 USHF.R.U32.HI UR6, URZ, UR10, UR6 ;  /* 0x0000000aff068299 */ /* 0x010fe40008011606 */
[----:B------:R-:W-:Y:S02]  /*5420*/  @!UP0 USEL UR7, UR38, UR4, !UP2 ;  /* 0x0000000426078287 */ /* 0x000fe4000d000000 */
[----:B------:R-:W-:Y:S04]  /*5430*/  @!UP0 USEL UR6, UR37, UR6, !UP1 ;  /* 0x0000000625068287 */ /* 0x000fe8000c800000 */
[----:B------:R-:W-:Y:S02]  /*5440*/  @!UP0 UIADD3 UR4, UPT, UPT, -UR7, UR6, URZ ;  /* 0x0000000607048290 */ /* 0x000fe4000fffe1ff */
[----:B------:R-:W-:Y:S02]  /*5450*/  @!UP0 UIADD3 UR6, UPT, UPT, UR7, -UR6, URZ ;  /* 0x8000000607068290 */ /* 0x000fe4000fffe0ff */
[----:B------:R-:W-:Y:S02]  /*5460*/  @!UP0 UIMAD UR38, UR4, UR5, UR38 ;  /* 0x00000005042682a4 */ /* 0x000fe4000f8e0226 */
[----:B------:R-:W-:Y:S02]  /*5470*/  @!UP0 UIMAD UR37, UR6, UR14, UR37 ;  /* 0x0000000e062582a4 */ /* 0x000fe4000f8e0225 */
[----:B------:R-:W-:Y:S09]  /*5480*/  ULOP3.LUT UP0, URZ, UR62, 0x1b0, URZ, 0xc0, !UPT ;  /* 0x000001b03eff7892 */ /* 0x000ff2000f80c0ff */
[----:B------:R-:W-:Y:S05]  /*5490*/  BRA.U !UP0, `(.L_x_88) ;  /* 0x0000000108407547 */ /* 0x000fea000b800000 */
[----:B------:R-:W2:Y:S01]  /*54a0*/  LDCU.64 UR8, c[0x4][0x80] ;  /* 0x01001000ff0877ac */ /* 0x000ea20008000a00 */
[----:B------:R-:W-:Y:S01]  /*54b0*/  MOV R3, 0x0 ;  /* 0x0000000000037802 */ /* 0x000fe20000000f00 */
[----:B------:R-:W-:Y:S02]  /*54c0*/  HFMA2 R12, -RZ, RZ, 0, 5.9604644775390625e-08 ;  /* 0x00000001ff0c7431 */ /* 0x000fe400000001ff */
[----:B------:R-:W-:Y:S02]  /*54d0*/  IMAD.MOV.U32 R8, RZ, RZ, 0x70 ;  /* 0x00000070ff087424 */ /* 0x000fe400078e00ff */
[----:B------:R-:W-:Y:S01]  /*54e0*/  IMAD.MOV.U32 R13, RZ, RZ, RZ ;  /* 0x000000ffff0d7224 */ /* 0x000fe200078e00ff */
[----:B------:R-:W3:Y:S01]  /*54f0*/  LDCU.64 UR6, c[0x4][0x88] ;  /* 0x01001100ff0677ac */ /* 0x000ee20008000a00 */
[----:B------:R-:W4:Y:S01]  /*5500*/  LDC.64 R2, c[0x4][R3] ;  /* 0x0100000003027b82 */ /* 0x000f220000000a00 */
[----:B------:R-:W1:Y:S01]  /*5510*/  LDCU.64 UR4, c[0x4][0x8] ;  /* 0x01000100ff0477ac */ /* 0x000e620008000a00 */
[----:B--2---:R-:W-:Y:S01]  /*5520*/  MOV R5, UR9 ;  /* 0x0000000900057c02 */ /* 0x004fe20008000f00 */
[----:B------:R-:W-:Y:S01]  /*5530*/  IMAD.U32 R4, RZ, RZ, UR8 ;  /* 0x00000008ff047e24 */ /* 0x000fe2000f8e00ff */
[----:B---3--:R-:W-:Y:S01]  /*5540*/  MOV R7, UR7 ;  /* 0x0000000700077c02 */ /* 0x008fe20008000f00 */
[----:B------:R-:W-:Y:S01]  /*5550*/  IMAD.U32 R6, RZ, RZ, UR6 ;  /* 0x00000006ff067e24 */ /* 0x000fe2000f8e00ff */
[----:B-1----:R-:W-:Y:S01]  /*5560*/  MOV R11, UR5 ;  /* 0x00000005000b7c02 */ /* 0x002fe20008000f00 */
[----:B------:R-:W-:Y:S02]  /*5570*/  IMAD.U32 R10, RZ, RZ, UR4 ;  /* 0x00000004ff0a7e24 */ /* 0x000fe4000f8e00ff */
[----:B------:R-:W-:Y:S07]  /*5580*/  LEPC R20, `(.L_x_88) ;  /* 0x000000001014794e */ /* 0x000fee0000000000 */
[----:B----45:R-:W-:Y:S05]  /*5590*/  CALL.ABS.NOINC R2 ;  /* 0x0000000002007343 */ /* 0x030fea0003c00000 */
.L_x_88:
[----:B------:R-:W-:Y:S01]  /*55a0*/  LOP3.LUT P0, RZ, R85, 0x1b0, RZ, 0xc0, !PT ;  /* 0x000001b055ff7812 */ /* 0x000fe2000780c0ff */
[----:B------:R-:W-:Y:S11]  /*55b0*/  BSSY.RECONVERGENT B6, `(.L_x_89) ;  /* 0x0000013000067945 */ /* 0x000ff60003800200 */
[----:B------:R-:W-:Y:S01]  /*55c0*/  @!UPT UIADD3 URZ, UPT, UPT, URZ, URZ, URZ ;  /* 0x000000fffffff290 */ /* 0x000fe2000fffe0ff */
[----:B------:R-:W-:Y:S05]  /*55d0*/  @!P0 BRA `(.L_x_90) ;  /* 0x0000000000408947 */ /* 0x000fea0003800000 */
        /* <DEDUP_REMOVED lines=16> */
.L_x_90:
[----:B------:R-:W-:Y:S05]  /*56e0*/  BSYNC.RECONVERGENT B6 ;  /* 0x0000000000067941 */ /* 0x000fea0003800200 */
.L_x_89:
[----:B------:R-:W-:Y:S01]  /*56f0*/  R2UR UR4, R77 ;  /* 0x000000004d0472ca */ /* 0x000fe200000e0000 */
[----:B------:R-:W-:Y:S01]  /*5700*/  UISETP.NE.U32.AND UP0, UPT, UR60, URZ, UPT ;  /* 0x000000ff3c00728c */ /* 0x000fe2000bf05070 */
[----:B------:R-:W-:Y:S02]  /*5710*/  ISETP.NE.U32.AND P4, PT, R72, RZ, PT ;  /* 0x000000ff4800720c */ /* 0x000fe40003f85070 */
[----:B------:R-:W-:Y:S01]  /*5720*/  ISETP.NE.U32.AND P2, PT, RZ, UR56, PT ;  /* 0x00000038ff007c0c */ /* 0x000fe2000bf45070 */
[----:B------:R-:W-:Y:S01]  /*5730*/  UISETP.NE.AND.EX UP1, UPT, UR61, URZ, UPT, UP0 ;  /* 0x000000ff3d00728c */ /* 0x000fe2000bf25300 */
[----:B------:R-:W-:Y:S01]  /*5740*/  ISETP.NE.AND.EX P4, PT, R73, RZ, PT, P4 ;  /* 0x000000ff4900720c */ /* 0x000fe20003f85340 */
[----:B------:R-:W-:Y:S01]  /*5750*/  UPLOP3.LUT UP0, UPT, UPT, UPT, UPT, 0x40, 0x4 ;  /* 0x000000000004789c */ /* 0x000fe20003f0e870 */
[----:B------:R-:W-:Y:S05]  /*5760*/  ISETP.NE.AND.EX P2, PT, RZ, UR57, PT, P2 ;  /* 0x00000039ff007c0c */ /* 0x000fea000bf45320 */
[----:B------:R-:W-:Y:S06]  /*5770*/  UISETP.NE.AND UP2, UPT, UR4, URZ, UPT ;  /* 0x000000ff0400728c */ /* 0x000fec000bf45270 */
[----:B------:R-:W-:Y:S05]  /*5780*/  PLOP3.LUT P1, PT, PT, PT, UP2, 0x80, 0x8 ;  /* 0x000000000008781c */ /* 0x000fea0003f2f028 */
[----:B------:R-:W-:Y:S06]  /*5790*/  @UP2 UPLOP3.LUT UP0, UPT, UPT, UPT, UP1, 0x80, 0x8 ;  /* 0x000000000008289c */ /* 0x000fec0003f0f010 */
[----:B------:R-:W-:Y:S01]  /*57a0*/  PLOP3.LUT P0, PT, PT, PT, UP0, 0x80, 0x8 ;  /* 0x000000000008781c */ /* 0x000fe20003f0f008 */
[----:B------:R-:W-:Y:S01]  /*57b0*/  @!UPT UIADD3 URZ, UPT, UPT, URZ, URZ, URZ ;  /* 0x000000fffffff290 */ /* 0x000fe2000fffe0ff */
[----:B------:R-:W-:Y:S11]  /*57c0*/  BRA.U !UP1, `(.L_x_91) ;  /* 0x00000001093c7547 */ /* 0x000ff6000b800000 */
[----:B------:R-:W-:Y:S01]  /*57d0*/  UISETP.NE.U32.AND UP0, UPT, UR56, URZ, UPT ;  /* 0x000000ff3800728c */ /* 0x000fe2000bf05070 */
[----:B-1----:R-:W-:Y:S01]  /*57e0*/  HFMA2 R0, -RZ, RZ, 0, 5.9604644775390625e-08 ;  /* 0x00000001ff007431 */ /* 0x002fe200000001ff */
[----:B------:R-:W1:Y:S01]  /*57f0*/  LDCU.64 UR8, c[0x0][0x358] ;  /* 0x00006b00ff0877ac */ /* 0x000e620008000a00 */
[----:B------:R-:W-:Y:S01]  /*5800*/  IMAD.MOV.U32 R74, RZ, RZ, 0x1 ;  /* 0x00000001ff4a7424 */ /* 0x000fe200078e00ff */
[----:B------:R-:W-:Y:S06]  /*5810*/  UISETP.NE.AND.EX UP0, UPT, UR57, URZ, UPT, UP0 ;  /* 0x000000ff3900728c */ /* 0x000fec000bf05300 */
[----:B------:R-:W-:Y:S05]  /*5820*/  PLOP3.LUT P3, PT, PT, PT, UP0, 0x80, 0x8 ;  /* 0x000000000008781c */ /* 0x000fea0003f6f008 */
[----:B------:R-:W2:Y:S01]  /*5830*/  @UP0 LDCU.64 UR4, c[0x0][0x888] ;  /* 0x00011100ff0407ac */ /* 0x000ea20008000a00 */
[----:B------:R-:W-:Y:S07]  /*5840*/  @UP0 UIMAD UR6, UR36, UR60, URZ ;  /* 0x0000003c240602a4 */ /* 0x000fee000f8e02ff */
[----:B------:R-:W-:Y:S01]  /*5850*/  @!P3 PRMT R74, R0, 0x7610, R74 ;  /* 0x00007610004ab816 */ /* 0x000fe2000000004a */
[----:B--2---:R-:W-:Y:S06]  /*5860*/  @UP0 UIMAD.WIDE UR4, UR6, 0x4, UR4 ;  /* 0x00000004060408a5 */ /* 0x004fec000f8e0204 */
[----:B-----5:R-:W-:Y:S01]  /*5870*/  IMAD.U32 R40, RZ, RZ, UR4 ;  /* 0x00000004ff287e24 */ /* 0x020fe2000f8e00ff */
[----:B------:R-:W-:Y:S04]  /*5880*/  MOV R41, UR5 ;  /* 0x0000000500297c02 */ /* 0x000fe80008000f00 */
[----:B------:R-:W2:Y:S01]  /*5890*/  @!UP0 LDCU UR4, c[0x0][0x880] ;  /* 0x00011000ff0487ac */ /* 0x000ea20008000800 */
[----:B-1----:R3:W5:Y:S02]  /*58a0*/  @P3 LDG.E R40, desc[UR8][R40.64] ;  /* 0x0000000828283981 */ /* 0x002764000c1e1900 */
[----:B--23--:R-:W-:Y:S02]  /*58b0*/  @!P3 IMAD.U32 R40, RZ, RZ, UR4 ;  /* 0x00000004ff28be24 */ /* 0x00cfe4000f8e00ff */
.L_x_91:
[----:B------:R-:W-:Y:S05]  /*58c0*/  @!P4 BRA `(.L_x_92) ;  /* 0x000000000024c947 */ /* 0x000fea0003800000 */
[----:B------:R-:W-:Y:S01]  /*58d0*/  ISETP.NE.U32.AND P3, PT, R70, RZ, PT ;  /* 0x000000ff4600720c */ /* 0x000fe20003f65070 */
[----:B------:R-:W2:Y:S03]  /*58e0*/  LDCU.64 UR4, c[0x0][0x358] ;  /* 0x00006b00ff0477ac */ /* 0x000ea60008000a00 */
[----:B------:R-:W-:Y:S11]  /*58f0*/  ISETP.NE.AND.EX P3, PT, R71, RZ, PT, P3 ;  /* 0x000000ff4700720c */ /* 0x000ff60003f65330 */
[----:B------:R-:W-:Y:S02]  /*5900*/  @!UPT UIADD3 URZ, UPT, UPT, URZ, URZ, URZ ;  /* 0x000000fffffff290 */ /* 0x000fe4000fffe0ff */
[----:B------:R-:W3:Y:S01]  /*5910*/  @P3 LDC.64 R2, c[0x0][0x8a8] ;  /* 0x00022a00ff023b82 */ /* 0x000ee20000000a00 */
[----:B-1----:R-:W-:Y:S04]  /*5920*/  @P3 IMAD R0, R72, UR36, RZ ;  /* 0x0000002448003c24 */ /* 0x002fe8000f8e02ff */
[----:B---3--:R-:W-:Y:S05]  /*5930*/  @P3 IMAD.WIDE R2, R0, 0x4, R2 ;  /* 0x0000000400023825 */ /* 0x008fea00078e0202 */
[----:B--2--5:R2:W5:Y:S02]  /*5940*/  @P3 LDG.E R38, desc[UR4][R2.64] ;  /* 0x0000000402263981 */ /* 0x024564000c1e1900 */
[----:B--2---:R-:W3:Y:S02]  /*5950*/  @!P3 LDC R38, c[0x0][0x8a0] ;  /* 0x00022800ff26bb82 */ /* 0x004ee40000000800 */
.L_x_92:
[----:B-----5:R-:W-:Y:S01]  /*5960*/  ISETP.NE.AND P4, PT, R40, RZ, PT ;  /* 0x000000ff2800720c */ /* 0x020fe20003f85270 */
[----:B------:R-:W-:Y:S01]  /*5970*/  BSSY B1, `(.L_x_93) ;  /* 0x0000042000017945 */ /* 0x000fe20003800000 */
[----:B------:R-:W-:Y:S01]  /*5980*/  SEL R6, RZ, 0xffffffff, P2 ;  /* 0xffffffffff067807 */ /* 0x000fe20001000000 */
[----:B------:R-:W-:Y:S01]  /*5990*/  IMAD.MOV.U32 R56, RZ, RZ, 0x1 ;  /* 0x00000001ff387424 */ /* 0x000fe200078e00ff */
[----:B------:R-:W-:Y:S02]  /*59a0*/  LOP3.LUT P3, RZ, R74, 0xff, RZ, 0xc0, !PT ;  /* 0x000000ff4aff7812 */ /* 0x000fe4000786c0ff */
[----:B------:R-:W-:Y:S02]  /*59b0*/  CS2R R46, SRZ ;  /* 0x00000000002e7805 */ /* 0x000fe4000001ff00 */
[----:B-1----:R-:W-:Y:S02]  /*59c0*/  @P1 SEL R0, RZ, 0xffffffff, P4 ;  /* 0xffffffffff001807 */ /* 0x002fe40002000000 */
[----:B------:R-:W-:Y:S02]  /*59d0*/  CS2R R44, SRZ ;  /* 0x00000000002c7805 */ /* 0x000fe4000001ff00 */
[----:B------:R-:W-:Y:S02]  /*59e0*/  LEA R3, R81, UR44, 0x3 ;  /* 0x0000002c51037c11 */ /* 0x000fe4000f8e18ff */
[----:B------:R-:W-:Y:S02]  /*59f0*/  CS2R R50, SRZ ;  /* 0x0000000000327805 */ /* 0x000fe4000001ff00 */
[----:B------:R-:W-:Y:S02]  /*5a00*/  @P0 SEL R0, R6, R0, !P3 ;  /* 0x0000000006000207 */ /* 0x000fe40005800000 */
[----:B------:R-:W-:Y:S02]  /*5a10*/  CS2R R48, SRZ ;  /* 0x0000000000307805 */ /* 0x000fe4000001ff00 */
[----:B------:R-:W-:Y:S02]  /*5a20*/  LEA R43, R36, UR44, 0x3 ;  /* 0x0000002c242b7c11 */ /* 0x000fe4000f8e18ff */
[----:B------:R-:W-:Y:S02]  /*5a30*/  @P1 LOP3.LUT R0, R0, 0x1, RZ, 0xc0, !PT ;  /* 0x0000000100001812 */ /* 0x000fe400078ec0ff */
[----:B------:R-:W-:Y:S02]  /*5a40*/  SHF.L.U32 R4, R83, 0x1f, RZ ;  /* 0x0000001f53047819 */ /* 0x000fe400000006ff */
[----:B------:R-:W-:Y:S02]  /*5a50*/  ISETP.NE.U32.OR P6, PT, R0, 0x1, !P1 ;  /* 0x000000010000780c */ /* 0x000fe40004fc5470 */
[----:B------:R-:W-:Y:S02]  /*5a60*/  PLOP3.LUT P2, PT, PT, PT, UP1, 0x80, 0x8 ;  /* 0x000000000008781c */ /* 0x000fe40003f4f018 */
[----:B------:R-:W-:Y:S02]  /*5a70*/  LEA.HI R39, R36, R36, RZ, 0x1 ;  /* 0x0000002424277211 */ /* 0x000fe400078f08ff */
[----:B------:R-:W-:Y:S02]  /*5a80*/  SEL R5, RZ, 0xffffffff, P4 ;  /* 0xffffffffff057807 */ /* 0x000fe40002000000 */
[----:B------:R-:W-:Y:S05]  /*5a90*/  P2R R2, PR, RZ, 0x40 ;  /* 0x00000040ff027803 */ /* 0x000fea0000000000 */
[----:B------:R-:W-:Y:S02]  /*5aa0*/  @P6 SHF.L.U32 R0, R80, 0x1f, RZ ;  /* 0x0000001f50006819 */ /* 0x000fe400000006ff */
[----:B------:R-:W-:Y:S02]  /*5ab0*/  @P2 SEL R5, R6, R5, !P3 ;  /* 0x0000000506052207 */ /* 0x000fe40005800000 */
[----:B------:R1:W2:Y:S02]  /*5ac0*/  @P6 SYNCS.PHASECHK.TRANS64.TRYWAIT P1, [R3+URZ+0x40], R0 ;  /* 0x00004000030065a7 */ /* 0x0002a400080211ff */
[----:B------:R-:W-:Y:S04]  /*5ad0*/  LOP3.LUT R5, R5, 0x1, RZ, 0xc0, !PT ;  /* 0x0000000105057812 */ /* 0x000fe800078ec0ff */
[----:B------:R-:W-:Y:S04]  /*5ae0*/  ISETP.NE.U32.AND P5, PT, R5, 0x1, PT ;  /* 0x000000010500780c */ /* 0x000fe80003fa5070 */
[----:B------:R-:W-:Y:S01]  /*5af0*/  P2R R57, PR, RZ, 0x20 ;  /* 0x00000020ff397803 */ /* 0x000fe20000000000 */
[----:B------:R4:W3:Y:S01]  /*5b00*/  SYNCS.PHASECHK.TRANS64.TRYWAIT P0, [R43+URZ+0x90], R4 ;  /* 0x000090042b0075a7 */ /* 0x0008e200080011ff */
[C---:B-1----:R-:W-:Y:S01]  /*5b10*/  IMAD.SHL.U32 R0, R39.reuse, 0x40, RZ ;  /* 0x0000004027007824 */ /* 0x042fe200078e00ff */
[----:B------:R-:W-:Y:S04]  /*5b20*/  LOP3.LUT R39, R39, 0xffe, RZ, 0xc0, !PT ;  /* 0x00000ffe27277812 */ /* 0x000fe800078ec0ff */
[----:B------:R-:W-:Y:S01]  /*5b30*/  LOP3.LUT R0, R0, 0xffffff80, RZ, 0xc0, !PT ;  /* 0xffffff8000007812 */ /* 0x000fe200078ec0ff */
[----:B------:R-:W-:Y:S04]  /*5b40*/  IMAD.IADD R39, R36, 0x1, -R39 ;  /* 0x0000000124277824 */ /* 0x000fe800078e0a27 */
[----:B------:R-:W-:Y:S04]  /*5b50*/  IMAD.IADD R0, R37, 0x1, R0 ;  /* 0x0000000125007824 */ /* 0x000fe800078e0200 */
[----:B------:R-:W-:Y:S01]  /*5b60*/  IMAD R39, R39, 0x100000, R0 ;  /* 0x0010000027277824 */ /* 0x000fe200078e0200 */
[----:B--2---:R-:W-:Y:S01]  /*5b70*/  @P6 SEL R56, RZ, 0x1, !P1 ;  /* 0x00000001ff386807 */ /* 0x004fe20004800000 */
[----:B----4-:R-:W-:Y:S06]  /*5b80*/  @!P6 BRA `(.L_x_94) ;  /* 0x000000000080e947 */ /* 0x010fec0003800000 */
[----:B------:R-:W-:Y:S01]  /*5b90*/  @P5 IMAD R6, R81, 0x1000, R69 ;  /* 0x0000100051065824 */ /* 0x000fe200078e0245 */
[----:B------:R-:W-:Y:S01]  /*5ba0*/  ISETP.NE.AND P1, PT, R56, RZ, PT ;  /* 0x000000ff3800720c */ /* 0x000fe20003f25270 */
[----:B------:R-:W-:Y:S01]  /*5bb0*/  BSSY B0, `(.L_x_95) ;  /* 0x000000b000007945 */ /* 0x000fe20003800000 */
[----:B------:R-:W-:Y:S01]  /*5bc0*/  CS2R R50, SRZ ;  /* 0x0000000000327805 */ /* 0x000fe2000001ff00 */
[----:B------:R-:W-:Y:S01]  /*5bd0*/  @P5 VIADD R5, R6, UR44 ;  /* 0x0000002c06055c36 */ /* 0x000fe20008000000 */
[----:B------:R-:W-:Y:S02]  /*5be0*/  CS2R R48, SRZ ;  /* 0x0000000000307805 */ /* 0x000fe4000001ff00 */
[----:B------:R-:W-:Y:S02]  /*5bf0*/  CS2R R46, SRZ ;  /* 0x00000000002e7805 */ /* 0x000fe4000001ff00 */
[----:B------:R-:W-:Y:S01]  /*5c00*/  CS2R R44, SRZ ;  /* 0x00000000002c7805 */ /* 0x000fe2000001ff00 */
[----:B------:R-:W-:Y:S04]  /*5c10*/  @P5 IMAD R5, R84, -0x10, R5 ;  /* 0xfffffff054055824 */ /* 0x000fe800078e0205 */
[----:B------:R-:W-:Y:S05]  /*5c20*/  @P1 BRA `(.L_x_96) ;  /* 0x00000000000c1947 */ /* 0x000fea0003800000 */
[----:B------:R-:W-:Y:S04]  /*5c30*/  SHF.L.U32 R0, R80, 0x1f, RZ ;  /* 0x0000001f50007819 */ /* 0x000fe800000006ff */
[----:B------:R-:W1:Y:S02]  /*5c40*/  SYNCS.PHASECHK.TRANS64.TRYWAIT P1, [R3+URZ+0x40], R0 ;  /* 0x00004000030075a7 */ /* 0x000e6400080211ff */
[----:B-1----:R-:W-:Y:S05]  /*5c50*/  @!P1 BRA `(.L_x_97) ;  /* 0x0000002400189947 */ /* 0x002fea0003800000 */
.L_x_96:
[----:B------:R-:W-:Y:S05]  /*5c60*/  BSYNC B0 ;  /* 0x0000000000007941 */ /* 0x000fea0003800000 */
.L_x_95:
[----:B------:R-:W-:Y:S01]  /*5c70*/  ISETP.NE.AND P1, PT, R57, RZ, PT ;  /* 0x000000ff3900720c */ /* 0x000fe20003f25270 */
[----:B-1----:R-:W-:Y:S02]  /*5c80*/  VIADD R3, R3, 0x50 ;  /* 0x0000005003037836 */ /* 0x002fe40000000000 */
[----:B------:R-:W-:Y:S02]  /*5c90*/  IMAD.U32 R0, RZ, RZ, UR45 ;  /* 0x0000002dff007e24 */ /* 0x000fe4000f8e00ff */
[----:B------:R-:W-:Y:S03]  /*5ca0*/  VIADD R81, R81, 0x1 ;  /* 0x0000000151517836 */ /* 0x000fe60000000000 */
[----:B------:R-:W-:Y:S05]  /*5cb0*/  PRMT R0, R0, 0x654, R3 ;  /* 0x0000065400007816 */ /* 0x000fea0000000003 */
[----:B------:R1:W2:Y:S04]  /*5cc0*/  @P1 LDS.128 R48, [R6+UR44+0x200] ;  /* 0x0002002c06301984 */ /* 0x0002a80008000c00 */
[----:B------:R1:W4:Y:S01]  /*5cd0*/  @P1 LDS.128 R44, [R5+0x210] ;  /* 0x00021000052c1984 */ /* 0x0003220000000c00 */
[C---:B------:R-:W-:Y:S01]  /*5ce0*/  ISETP.NE.AND P1, PT, R81.reuse, 0x2, PT ;  /* 0x000000025100780c */ /* 0x040fe20003f25270 */
[----:B------:R-:W-:Y:S01]  /*5cf0*/  @!PT LDS RZ, [RZ] ;  /* 0x00000000fffff984 */ /* 0x000fe20000000800 */
[----:B------:R-:W-:Y:S01]  /*5d00*/  @!PT LDS RZ, [RZ] ;  /* 0x00000000fffff984 */ /* 0x000fe20000000800 */
[----:B------:R-:W-:Y:S01]  /*5d10*/  @!PT LDS RZ, [RZ] ;  /* 0x00000000fffff984 */ /* 0x000fe20000000800 */
[----:B------:R-:W-:Y:S01]  /*5d20*/  @!PT LDS RZ, [RZ] ;  /* 0x00000000fffff984 */ /* 0x000fe20000000800 */
[----:B------:R5:W-:Y:S06]  /*5d30*/  MEMBAR.ALL.CTA ;  /* 0x0000000000007992 */ /* 0x000bec0000008000 */
[----:B-----5:R-:W5:Y:S01]  /*5d40*/  FENCE.VIEW.ASYNC.S ;  /* 0x00000000000073c6 */ /* 0x020f620000000000 */
[----:B------:R-:W-:Y:S01]  /*5d50*/  SEL R81, R81, RZ, P1 ;  /* 0x000000ff51517207 */ /* 0x000fe20000800000 */
[----:B-----5:R5:W-:Y:S02]  /*5d60*/  SYNCS.ARRIVE.TRANS64.RED.A1T0 RZ, [R0+URZ], RZ ;  /* 0x000000ff00ff79a7 */ /* 0x020be400081004ff */
[----:B-----5:R-:W-:Y:S04]  /*5d70*/  SEL R0, RZ, 0x1, P1 ;  /* 0x00000001ff007807 */ /* 0x020fe80000800000 */
[----:B-12---:R-:W-:Y:S02]  /*5d80*/  LOP3.LUT R80, R80, R0, RZ, 0x3c, !PT ;  /* 0x0000000050507212 */ /* 0x006fe400078e3cff */
.L_x_94:
[----:B------:R-:W-:Y:S05]  /*5d90*/  BSYNC B1 ;  /* 0x0000000000017941 */ /* 0x000fea0003800000 */
.L_x_93:
[----:B------:R-:W-:Y:S04]  /*5da0*/  SHF.R.U32.HI R0, RZ, 0x15, R39 ;  /* 0x00000015ff007819 */ /* 0x000fe80000011627 */
[----:B------:R-:W-:Y:S01]  /*5db0*/  LOP3.LUT P1, RZ, R0, 0x3, R75, 0x48, !PT ;  /* 0x0000000300ff7812 */ /* 0x000fe2000782484b */
[----:B------:R-:W-:Y:S01]  /*5dc0*/  @!UPT UIADD3 URZ, UPT, UPT, URZ, URZ, URZ ;  /* 0x000000fffffff290 */ /* 0x000fe2000fffe0ff */
[----:B---3--:R-:W-:Y:S11]  /*5dd0*/  @P0 BRA `(.L_x_98) ;  /* 0x0000000000080947 */ /* 0x008ff60003800000 */
[----:B------:R-:W1:Y:S02]  /*5de0*/  SYNCS.PHASECHK.TRANS64.TRYWAIT P0, [R43+URZ+0x90], R4 ;  /* 0x000090042b0075a7 */ /* 0x000e6400080011ff */
[----:B-1----:R-:W-:Y:S05]  /*5df0*/  @!P0 BRA `(.L_x_99) ;  /* 0x0000002000c48947 */ /* 0x002fea0003800000 */
.L_x_98:
        /* <DEDUP_REMOVED lines=8> */
[----:B------:R-:W5:Y:S01]  /*5e80*/  LDCU.64 UR4, c[0x4][0x10] ;  /* 0x01000200ff0477ac */ /* 0x000f620008000a00 */
[----:B--2---:R-:W-:Y:S01]  /*5e90*/  MOV R5, UR9 ;  /* 0x0000000900057c02 */ /* 0x004fe20008000f00 */
[----:B-1----:R-:W-:Y:S01]  /*5ea0*/  IMAD.U32 R4, RZ, RZ, UR8 ;  /* 0x00000008ff047e24 */ /* 0x002fe2000f8e00ff */
[----:B---3--:R-:W-:Y:S01]  /*5eb0*/  MOV R7, UR7 ;  /* 0x0000000700077c02 */ /* 0x008fe20008000f00 */
[----:B------:R-:W-:Y:S01]  /*5ec0*/  IMAD.U32 R6, RZ, RZ, UR6 ;  /* 0x00000006ff067e24 */ /* 0x000fe2000f8e00ff */
[----:B-----5:R-:W-:Y:S01]  /*5ed0*/  MOV R11, UR5 ;  /* 0x00000005000b7c02 */ /* 0x020fe20008000f00 */
[----:B------:R-:W-:Y:S02]  /*5ee0*/  IMAD.U32 R10, RZ, RZ, UR4 ;  /* 0x00000004ff0a7e24 */ /* 0x000fe4000f8e00ff */
[----:B------:R-:W-:Y:S07]  /*5ef0*/  LEPC R20, `(.L_x_100) ;  /* 0x000000001014794e */ /* 0x000fee0000000000 */
[----:B----4-:R-:W-:Y:S05]  /*5f00*/  CALL.ABS.NOINC R14 ;  /* 0x000000000e007343 */ /* 0x010fea0003c00000 */
.L_x_100:
[----:B------:R-:W-:Y:S05]  /*5f10*/  WARPSYNC.ALL ;  /* 0x0000000000007948 */ /* 0x000fea0003800000 */
[----:B------:R-:W-:Y:S01]  /*5f20*/  R2UR UR4, R39 ;  /* 0x00000000270472ca */ /* 0x000fe200000e0000 */
[----:B------:R-:W-:Y:S01]  /*5f30*/  BSSY.RECONVERGENT B0, `(.L_x_101) ;  /* 0x00000a0000007945 */ /* 0x000fe20003800200 */
[----:B------:R-:W-:Y:S02]  /*5f40*/  ISETP.NE.AND P6, PT, R2, RZ, PT ;  /* 0x000000ff0200720c */ /* 0x000fe40003fc5270 */
[C---:B------:R-:W-:Y:S02]  /*5f50*/  SHF.L.U32 R2, R48.reuse, 0x10, RZ ;  /* 0x0000001030027819 */ /* 0x040fe400000006ff */
[C---:B------:R-:W-:Y:S02]  /*5f60*/  PRMT R3, R48.reuse, 0x8880, RZ ;  /* 0x0000888030037816 */ /* 0x040fe400000000ff */
[----:B------:R-:W-:Y:S02]  /*5f70*/  SHF.L.U32 R41, R48, 0x8, RZ ;  /* 0x0000000830297819 */ /* 0x000fe400000006ff */
[----:B------:R-:W-:Y:S02]  /*5f80*/  SHF.L.U32 R42, R49, 0x10, RZ ;  /* 0x00000010312a7819 */ /* 0x000fe400000006ff */
[----:B------:R-:W-:Y:S01]  /*5f90*/  ISETP.NE.AND P0, PT, R86, RZ, PT ;  /* 0x000000ff5600720c */ /* 0x000fe20003f05270 */
[----:B-1----:R-:W-:Y:S01]  /*5fa0*/  LDTM.16dp32bit_t0_t15.x32 R4, tmem[UR4] ;  /* 0x00000004000479ee */ /* 0x002fe20008a80000 */
[----:B------:R-:W1:Y:S01]  /*5fb0*/  LDTM.16dp32bit_t16_t31.x32 R4, tmem[UR4+0x20] ;  /* 0x00002004000479ee */ /* 0x000e620008aa0000 */
[----:B------:R-:W-:Y:S01]  /*5fc0*/  SHF.R.S32.HI R42, RZ, 0x18, R42 ;  /* 0x00000018ff2a7819 */ /* 0x000fe2000001142a */
[C---:B-1----:R-:W-:Y:S01]  /*5fd0*/  IMAD R0, R38.reuse, R4, RZ ;  /* 0x0000000426007224 */ /* 0x042fe200078e02ff */
[----:B------:R-:W-:Y:S01]  /*5fe0*/  SHF.R.S32.HI R4, RZ, 0x18, R2 ;  /* 0x00000018ff047819 */ /* 0x000fe20000011402 */
[C---:B------:R-:W-:Y:S01]  /*5ff0*/  IMAD R2, R38.reuse, R5, RZ ;  /* 0x0000000526027224 */ /* 0x040fe200078e02ff */
[----:B------:R-:W-:Y:S01]  /*6000*/  SHF.R.S32.HI R5, RZ, 0x18, R41 ;  /* 0x00000018ff057819 */ /* 0x000fe20000011429 */
[----:B------:R-:W-:Y:S01]  /*6010*/  IMAD R0, R3, R40, R0 ;  /* 0x0000002803007224 */ /* 0x000fe200078e0200 */
[----:B------:R-:W-:Y:S01]  /*6020*/  PRMT R41, R49, 0x8880, RZ ;  /* 0x0000888031297816 */ /* 0x000fe200000000ff */
[----:B------:R-:W-:Y:S02]  /*6030*/  IMAD R3, R38, R6, RZ ;  /* 0x0000000626037224 */ /* 0x000fe400078e02ff */
[-C--:B------:R-:W-:Y:S01]  /*6040*/  IMAD R2, R4, R40.reuse, R2 ;  /* 0x0000002804027224 */ /* 0x080fe200078e0202 */
[----:B------:R-:W-:Y:S01]  /*6050*/  SHF.R.S32.HI R4, RZ, 0x18, R48 ;  /* 0x00000018ff047819 */ /* 0x000fe20000011430 */
[----:B------:R-:W-:Y:S02]  /*6060*/  IMAD R7, R38, R7, RZ ;  /* 0x0000000726077224 */ /* 0x000fe400078e02ff */
[-C--:B------:R-:W-:Y:S02]  /*6070*/  IMAD R3, R5, R40.reuse, R3 ;  /* 0x0000002805037224 */ /* 0x080fe400078e0203 */
[----:B------:R-:W-:Y:S02]  /*6080*/  IMAD R7, R4, R40, R7 ;  /* 0x0000002804077224 */ /* 0x000fe400078e0207 */
[C---:B------:R-:W-:Y:S02]  /*6090*/  IMAD R6, R38.reuse, R11, RZ ;  /* 0x0000000b26067224 */ /* 0x040fe400078e02ff */
[C---:B------:R-:W-:Y:S01]  /*60a0*/  IMAD R11, R38.reuse, R16, RZ ;  /* 0x00000010260b7224 */ /* 0x040fe200078e02ff */
[----:B------:R-:W-:Y:S01]  /*60b0*/  I2IP.S8.S32.SAT R52, R7, R3, RZ ;  /* 0x0000000307347239 */ /* 0x000fe200000014ff */
[C---:B------:R-:W-:Y:S02]  /*60c0*/  IMAD R16, R38.reuse, R21, RZ ;  /* 0x0000001526107224 */ /* 0x040fe400078e02ff */
[----:B------:R-:W-:Y:S01]  /*60d0*/  IMAD R21, R38, R26, RZ ;  /* 0x0000001a26157224 */ /* 0x000fe200078e02ff */
[----:B------:R-:W-:Y:S01]  /*60e0*/  I2IP.S8.S32.SAT R52, R2, R0, R52 ;  /* 0x0000000002347239 */ /* 0x000fe20000001434 */
[C---:B------:R-:W-:Y:S01]  /*60f0*/  IMAD R26, R38.reuse, R31, RZ ;  /* 0x0000001f261a7224 */ /* 0x040fe200078e02ff */
[----:B------:R-:W-:Y:S01]  /*6100*/  SHF.R.S32.HI R2, RZ, 0x18, R49 ;  /* 0x00000018ff027819 */ /* 0x000fe20000011431 */
[C---:B------:R-:W-:Y:S02]  /*6110*/  IMAD R3, R38.reuse, R8, RZ ;  /* 0x0000000826037224 */ /* 0x040fe400078e02ff */
[----:B------:R-:W-:Y:S02]  /*6120*/  IMAD.SHL.U32 R31, R49, 0x100, RZ ;  /* 0x00000100311f7824 */ /* 0x000fe400078e00ff */
[C---:B------:R-:W-:Y:S02]  /*6130*/  IMAD R8, R38.reuse, R13, RZ ;  /* 0x0000000d26087224 */ /* 0x040fe400078e02ff */
[C---:B------:R-:W-:Y:S01]  /*6140*/  IMAD R13, R38.reuse, R18, RZ ;  /* 0x00000012260d7224 */ /* 0x040fe200078e02ff */
[----:B------:R-:W-:Y:S01]  /*6150*/  SHF.R.S32.HI R0, RZ, 0x18, R31 ;  /* 0x00000018ff007819 */ /* 0x000fe2000001141f */
[----:B------:R-:W-:Y:S01]  /*6160*/  IMAD R18, R38, R23, RZ ;  /* 0x0000001726127224 */ /* 0x000fe200078e02ff */
[----:B------:R-:W-:Y:S01]  /*6170*/  SHF.L.U32 R31, R50, 0x10, RZ ;  /* 0x00000010321f7819 */ /* 0x000fe200000006ff */
[C---:B------:R-:W-:Y:S02]  /*6180*/  IMAD R4, R38.reuse, R9, RZ ;  /* 0x0000000926047224 */ /* 0x040fe400078e02ff */
[C---:B------:R-:W-:Y:S01]  /*6190*/  IMAD R23, R38.reuse, R28, RZ ;  /* 0x0000001c26177224 */ /* 0x040fe200078e02ff */
[----:B------:R-:W-:Y:S01]  /*61a0*/  SHF.R.S32.HI R31, RZ, 0x18, R31 ;  /* 0x00000018ff1f7819 */ /* 0x000fe2000001141f */
[C---:B------:R-:W-:Y:S02]  /*61b0*/  IMAD R7, R38.reuse, R12, RZ ;  /* 0x0000000c26077224 */ /* 0x040fe400078e02ff */
[----:B------:R-:W-:Y:S01]  /*61c0*/  IMAD R28, R38, R33, RZ ;  /* 0x00000021261c7224 */ /* 0x000fe200078e02ff */
[----:B------:R-:W-:Y:S01]  /*61d0*/  PRMT R33, R50, 0x8880, RZ ;  /* 0x0000888032217816 */ /* 0x000fe200000000ff */
[----:B------:R-:W-:Y:S02]  /*61e0*/  IMAD R3, R41, R40, R3 ;  /* 0x0000002829037224 */ /* 0x000fe400078e0203 */
[C---:B------:R-:W-:Y:S02]  /*61f0*/  IMAD R12, R38.reuse, R17, RZ ;  /* 0x00000011260c7224 */ /* 0x040fe400078e02ff */
[C---:B------:R-:W-:Y:S02]  /*6200*/  IMAD R5, R38.reuse, R10, RZ ;  /* 0x0000000a26057224 */ /* 0x040fe400078e02ff */
[----:B------:R-:W-:Y:S02]  /*6210*/  IMAD R17, R38, R22, RZ ;  /* 0x0000001626117224 */ /* 0x000fe400078e02ff */
[----:B------:R-:W-:Y:S02]  /*6220*/  IMAD R4, R42, R40, R4 ;  /* 0x000000282a047224 */ /* 0x000fe400078e0204 */
[C---:B------:R-:W-:Y:S02]  /*6230*/  IMAD R22, R38.reuse, R27, RZ ;  /* 0x0000001b26167224 */ /* 0x040fe400078e02ff */
[----:B------:R-:W-:Y:S01]  /*6240*/  IMAD R27, R38, R32, RZ ;  /* 0x00000020261b7224 */ /* 0x000fe200078e02ff */
[----:B------:R-:W-:Y:S01]  /*6250*/  SHF.L.U32 R32, R50, 0x8, RZ ;  /* 0x0000000832207819 */ /* 0x000fe200000006ff */
[-C--:B------:R-:W-:Y:S02]  /*6260*/  IMAD R5, R0, R40.reuse, R5 ;  /* 0x0000002800057224 */ /* 0x080fe400078e0205 */
[----:B------:R-:W-:Y:S01]  /*6270*/  IMAD.MOV.U32 R0, RZ, RZ, R33 ;  /* 0x000000ffff007224 */ /* 0x000fe200078e0021 */
[----:B------:R-:W-:Y:S01]  /*6280*/  SHF.R.S32.HI R32, RZ, 0x18, R32 ;  /* 0x00000018ff207819 */ /* 0x000fe20000011420 */
[-C--:B------:R-:W-:Y:S01]  /*6290*/  IMAD R6, R2, R40.reuse, R6 ;  /* 0x0000002802067224 */ /* 0x080fe200078e0206 */
[----:B------:R-:W-:Y:S01]  /*62a0*/  SHF.R.S32.HI R2, RZ, 0x18, R50 ;  /* 0x00000018ff027819 */ /* 0x000fe20000011432 */
[----:B------:R-:W-:Y:S01]  /*62b0*/  IMAD R7, R0, R40, R7 ;  /* 0x0000002800077224 */ /* 0x000fe200078e0207 */
[----:B------:R-:W-:Y:S01]  /*62c0*/  PRMT R0, R51, 0x8880, RZ ;  /* 0x0000888033007816 */ /* 0x000fe200000000ff */
[----:B------:R-:W-:Y:S01]  /*62d0*/  IMAD R9, R38, R14, RZ ;  /* 0x0000000e26097224 */ /* 0x000fe200078e02ff */
[----:B------:R-:W-:Y:S01]  /*62e0*/  I2IP.S8.S32.SAT R6, R6, R5, RZ ;  /* 0x0000000506067239 */ /* 0x000fe200000014ff */
[-C--:B------:R-:W-:Y:S01]  /*62f0*/  IMAD R8, R31, R40.reuse, R8 ;  /* 0x000000281f087224 */ /* 0x080fe200078e0208 */
[C---:B------:R-:W-:Y:S01]  /*6300*/  SHF.L.U32 R31, R51.reuse, 0x8, RZ ;  /* 0x00000008331f7819 */ /* 0x040fe200000006ff */
[----:B------:R-:W-:Y:S01]  /*6310*/  IMAD R10, R38, R15, RZ ;  /* 0x0000000f260a7224 */ /* 0x000fe200078e02ff */
[----:B------:R-:W-:Y:S01]  /*6320*/  I2IP.S8.S32.SAT R53, R4, R3, R6 ;  /* 0x0000000304357239 */ /* 0x000fe20000001406 */
[-C--:B------:R-:W-:Y:S01]  /*6330*/  IMAD R9, R32, R40.reuse, R9 ;  /* 0x0000002820097224 */ /* 0x080fe200078e0209 */
[----:B------:R-:W-:Y:S01]  /*6340*/  SHF.R.S32.HI R5, RZ, 0x18, R31 ;  /* 0x00000018ff057819 */ /* 0x000fe2000001141f */
[-C--:B------:R-:W-:Y:S01]  /*6350*/  IMAD R10, R2, R40.reuse, R10 ;  /* 0x00000028020a7224 */ /* 0x080fe200078e020a */
[----:B------:R-:W-:Y:S01]  /*6360*/  SHF.L.U32 R2, R51, 0x10, RZ ;  /* 0x0000001033027819 */ /* 0x000fe200000006ff */
[----:B------:R-:W-:Y:S01]  /*6370*/  IMAD R11, R0, R40, R11 ;  /* 0x00000028000b7224 */ /* 0x000fe200078e020b */
[----:B------:R-:W-:Y:S01]  /*6380*/  SHF.R.S32.HI R0, RZ, 0x18, R51 ;  /* 0x00000018ff007819 */ /* 0x000fe20000011433 */
[C---:B------:R-:W-:Y:S01]  /*6390*/  IMAD R15, R38.reuse, R20, RZ ;  /* 0x00000014260f7224 */ /* 0x040fe200078e02ff */
[----:B------:R-:W-:Y:S01]  /*63a0*/  SHF.R.S32.HI R2, RZ, 0x18, R2 ;  /* 0x00000018ff027819 */ /* 0x000fe20000011402 */
[C---:B------:R-:W-:Y:S01]  /*63b0*/  IMAD R14, R38.reuse, R19, RZ ;  /* 0x00000013260e7224 */ /* 0x040fe200078e02ff */
[C---:B----4-:R-:W-:Y:S01]  /*63c0*/  SHF.L.U32 R4, R45.reuse, 0x10, RZ ;  /* 0x000000102d047819 */ /* 0x050fe200000006ff */
[----:B------:R-:W-:Y:S01]  /*63d0*/  IMAD R19, R38, R24, RZ ;  /* 0x0000001826137224 */ /* 0x000fe200078e02ff */
[----:B------:R-:W-:Y:S01]  /*63e0*/  PRMT R3, R45, 0x8880, RZ ;  /* 0x000088802d037816 */ /* 0x000fe200000000ff */
[-C--:B------:R-:W-:Y:S01]  /*63f0*/  IMAD R12, R2, R40.reuse, R12 ;  /* 0x00000028020c7224 */ /* 0x080fe200078e020c */
[----:B------:R-:W-:Y:S01]  /*6400*/  PRMT R2, R44, 0x8880, RZ ;  /* 0x000088802c027816 */ /* 0x000fe200000000ff */
[-C--:B------:R-:W-:Y:S01]  /*6410*/  IMAD R13, R5, R40.reuse, R13 ;  /* 0x00000028050d7224 */ /* 0x080fe200078e020d */
[----:B------:R-:W-:Y:S01]  /*6420*/  SHF.R.S32.HI R4, RZ, 0x18, R4 ;  /* 0x00000018ff047819 */ /* 0x000fe20000011404 */
[----:B------:R-:W-:Y:S01]  /*6430*/  IMAD R14, R0, R40, R14 ;  /* 0x00000028000e7224 */ /* 0x000fe200078e020e */
[----:B------:R-:W-:Y:S01]  /*6440*/  MOV R0, R2 ;  /* 0x0000000200007202 */ /* 0x000fe20000000f00 */
[----:B------:R-:W-:Y:S01]  /*6450*/  IMAD.U32 R5, R44, 0x10000, RZ ;  /* 0x000100002c057824 */ /* 0x000fe200078e00ff */
[----:B------:R-:W-:Y:S01]  /*6460*/  I2IP.S8.S32.SAT R9, R10, R9, RZ ;  /* 0x000000090a097239 */ /* 0x000fe200000014ff */
[----:B------:R-:W-:Y:S01]  /*6470*/  IMAD R20, R38, R25, RZ ;  /* 0x0000001926147224 */ /* 0x000fe200078e02ff */
[----:B------:R-:W-:Y:S01]  /*6480*/  I2IP.S8.S32.SAT R13, R14, R13, RZ ;  /* 0x0000000d0e0d7239 */ /* 0x000fe200000014ff */
[----:B------:R-:W-:Y:S01]  /*6490*/  IMAD R15, R0, R40, R15 ;  /* 0x00000028000f7224 */ /* 0x000fe200078e020f */
[----:B------:R-:W-:Y:S01]  /*64a0*/  SHF.R.S32.HI R2, RZ, 0x18, R5 ;  /* 0x00000018ff027819 */ /* 0x000fe20000011405 */
[----:B------:R-:W-:Y:S01]  /*64b0*/  IMAD R24, R38, R29, RZ ;  /* 0x0000001d26187224 */ /* 0x000fe200078e02ff */
[----:B------:R-:W-:Y:S01]  /*64c0*/  SHF.L.U32 R0, R44, 0x8, RZ ;  /* 0x000000082c007819 */ /* 0x000fe200000006ff */
[----:B------:R-:W-:Y:S01]  /*64d0*/  IMAD R25, R38, R30, RZ ;  /* 0x0000001e26197224 */ /* 0x000fe200078e02ff */
[----:B------:R-:W-:Y:S01]  /*64e0*/  I2IP.S8.S32.SAT R54, R8, R7, R9 ;  /* 0x0000000708367239 */ /* 0x000fe20000001409 */
[----:B------:R-:W-:Y:S01]  /*64f0*/  IMAD R16, R2, R40, R16 ;  /* 0x0000002802107224 */ /* 0x000fe200078e0210 */
[----:B------:R-:W-:Y:S01]  /*6500*/  SHF.R.S32.HI R0, RZ, 0x18, R0 ;  /* 0x00000018ff007819 */ /* 0x000fe20000011400 */
[----:B------:R-:W-:Y:S01]  /*6510*/  IMAD R29, R38, R34, RZ ;  /* 0x00000022261d7224 */ /* 0x000fe200078e02ff */
[----:B------:R-:W-:Y:S01]  /*6520*/  SHF.R.S32.HI R2, RZ, 0x18, R44 ;  /* 0x00000018ff027819 */ /* 0x000fe2000001142c */
[----:B------:R-:W-:Y:S01]  /*6530*/  IMAD.SHL.U32 R5, R45, 0x100, RZ ;  /* 0x000001002d057824 */ /* 0x000fe200078e00ff */
[----:B------:R-:W-:Y:S01]  /*6540*/  I2IP.S8.S32.SAT R55, R12, R11, R13 ;  /* 0x0000000b0c377239 */ /* 0x000fe2000000140d */
[-C--:B------:R-:W-:Y:S02]  /*6550*/  IMAD R17, R0, R40.reuse, R17 ;  /* 0x0000002800117224 */ /* 0x080fe400078e0211 */
[-C--:B------:R-:W-:Y:S01]  /*6560*/  IMAD R18, R2, R40.reuse, R18 ;  /* 0x0000002802127224 */ /* 0x080fe200078e0212 */
[----:B------:R-:W-:Y:S01]  /*6570*/  SHF.R.S32.HI R0, RZ, 0x18, R5 ;  /* 0x00000018ff007819 */ /* 0x000fe20000011405 */
[-C--:B------:R-:W-:Y:S01]  /*6580*/  IMAD R19, R3, R40.reuse, R19 ;  /* 0x0000002803137224 */ /* 0x080fe200078e0213 */
[----:B------:R-:W-:Y:S01]  /*6590*/  SHF.R.S32.HI R2, RZ, 0x18, R45 ;  /* 0x00000018ff027819 */ /* 0x000fe2000001142d */
[-C--:B------:R-:W-:Y:S01]  /*65a0*/  IMAD R20, R4, R40.reuse, R20 ;  /* 0x0000002804147224 */ /* 0x080fe200078e0214 */
[----:B------:R-:W-:Y:S01]  /*65b0*/  SHF.L.U32 R4, R46, 0x10, RZ ;  /* 0x000000102e047819 */ /* 0x000fe200000006ff */
[-C--:B------:R-:W-:Y:S01]  /*65c0*/  IMAD R21, R0, R40.reuse, R21 ;  /* 0x0000002800157224 */ /* 0x080fe200078e0215 */
[C---:B------:R-:W-:Y:S01]  /*65d0*/  PRMT R0, R46.reuse, 0x8880, RZ ;  /* 0x000088802e007816 */ /* 0x040fe200000000ff */
[----:B------:R1:W-:Y:S01]  /*65e0*/  STS.128 [R69+UR44+0x2200], R52 ;  /* 0x0022003445007988 */ /* 0x0003e20008000c2c */
[----:B------:R-:W-:Y:S01]  /*65f0*/  SHF.L.U32 R3, R46, 0x8, RZ ;  /* 0x000000082e037819 */ /* 0x000fe200000006ff */
[-C--:B------:R-:W-:Y:S01]  /*6600*/  IMAD R22, R2, R40.reuse, R22 ;  /* 0x0000002802167224 */ /* 0x080fe200078e0216 */
[----:B------:R-:W-:Y:S01]  /*6610*/  SHF.R.S32.HI R2, RZ, 0x18, R4 ;  /* 0x00000018ff027819 */ /* 0x000fe20000011404 */
[-C--:B------:R-:W-:Y:S01]  /*6620*/  IMAD R23, R0, R40.reuse, R23 ;  /* 0x0000002800177224 */ /* 0x080fe200078e0217 */
[----:B------:R-:W-:Y:S01]  /*6630*/  SHF.R.S32.HI R3, RZ, 0x18, R3 ;  /* 0x00000018ff037819 */ /* 0x000fe20000011403 */
[----:B------:R-:W-:Y:S01]  /*6640*/  IMAD R30, R38, R35, RZ ;  /* 0x00000023261e7224 */ /* 0x000fe200078e02ff */
[----:B------:R-:W-:Y:S01]  /*6650*/  SHF.R.S32.HI R0, RZ, 0x18, R46 ;  /* 0x00000018ff007819 */ /* 0x000fe2000001142e */
[-C--:B------:R-:W-:Y:S01]  /*6660*/  IMAD R24, R2, R40.reuse, R24 ;  /* 0x0000002802187224 */ /* 0x080fe200078e0218 */
[----:B------:R-:W-:Y:S01]  /*6670*/  PRMT R2, R47, 0x8880, RZ ;  /* 0x000088802f027816 */ /* 0x000fe200000000ff */
[-C--:B------:R-:W-:Y:S01]  /*6680*/  IMAD R25, R3, R40.reuse, R25 ;  /* 0x0000002803197224 */ /* 0x080fe200078e0219 */
[C---:B------:R-:W-:Y:S01]  /*6690*/  SHF.L.U32 R3, R47.reuse, 0x10, RZ ;  /* 0x000000102f037819 */ /* 0x040fe200000006ff */
[----:B------:R-:W-:Y:S01]  /*66a0*/  IMAD.SHL.U32 R4, R47, 0x100, RZ ;  /* 0x000001002f047824 */ /* 0x000fe200078e00ff */
[----:B------:R-:W-:Y:S01]  /*66b0*/  SHF.R.S32.HI R5, RZ, 0x18, R47 ;  /* 0x00000018ff057819 */ /* 0x000fe2000001142f */
[-C--:B------:R-:W-:Y:S01]  /*66c0*/  IMAD R26, R0, R40.reuse, R26 ;  /* 0x00000028001a7224 */ /* 0x080fe200078e021a */
[----:B------:R-:W-:Y:S01]  /*66d0*/  SHF.R.S32.HI R3, RZ, 0x18, R3 ;  /* 0x00000018ff037819 */ /* 0x000fe20000011403 */
[-C--:B------:R-:W-:Y:S01]  /*66e0*/  IMAD R27, R2, R40.reuse, R27 ;  /* 0x00000028021b7224 */ /* 0x080fe200078e021b */
[----:B------:R-:W-:Y:S02]  /*66f0*/  SHF.R.S32.HI R4, RZ, 0x18, R4 ;  /* 0x00000018ff047819 */ /* 0x000fe40000011404 */
[----:B------:R-:W-:Y:S01]  /*6700*/  I2IP.S8.S32.SAT R17, R18, R17, RZ ;  /* 0x0000001112117239 */ /* 0x000fe200000014ff */
[-C--:B------:R-:W-:Y:S01]  /*6710*/  IMAD R28, R3, R40.reuse, R28 ;  /* 0x00000028031c7224 */ /* 0x080fe200078e021c */
[----:B------:R-:W-:Y:S01]  /*6720*/  I2IP.S8.S32.SAT R21, R22, R21, RZ ;  /* 0x0000001516157239 */ /* 0x000fe200000014ff */
[-C--:B------:R-:W-:Y:S01]  /*6730*/  IMAD R29, R4, R40.reuse, R29 ;  /* 0x00000028041d7224 */ /* 0x080fe200078e021d */
[----:B------:R-:W-:Y:S01]  /*6740*/  I2IP.S8.S32.SAT R16, R16, R15, R17 ;  /* 0x0000000f10107239 */ /* 0x000fe20000001411 */
[----:B------:R-:W-:Y:S01]  /*6750*/  IMAD R30, R5, R40, R30 ;  /* 0x00000028051e7224 */ /* 0x000fe200078e021e */
[----:B------:R-:W-:Y:S02]  /*6760*/  I2IP.S8.S32.SAT R17, R20, R19, R21 ;  /* 0x0000001314117239 */ /* 0x000fe40000001415 */
[----:B------:R-:W-:Y:S02]  /*6770*/  I2IP.S8.S32.SAT R18, R26, R25, RZ ;  /* 0x000000191a127239 */ /* 0x000fe400000014ff */
[----:B------:R-:W-:Y:S02]  /*6780*/  I2IP.S8.S32.SAT R19, R30, R29, RZ ;  /* 0x0000001d1e137239 */ /* 0x000fe400000014ff */
[----:B------:R-:W-:Y:S02]  /*6790*/  IADD3 R2, PT, PT, R69, UR44, RZ ;  /* 0x0000002c45027c10 */ /* 0x000fe4000fffe0ff */
[----:B------:R-:W-:Y:S02]  /*67a0*/  SHF.L.U32 R0, R79, 0x4, RZ ;  /* 0x000000044f007819 */ /* 0x000fe400000006ff */
[----:B------:R-:W-:Y:S02]  /*67b0*/  I2IP.S8.S32.SAT R18, R24, R23, R18 ;  /* 0x0000001718127239 */ /* 0x000fe40000001412 */
[----:B------:R-:W-:Y:S02]  /*67c0*/  I2IP.S8.S32.SAT R19, R28, R27, R19 ;  /* 0x0000001b1c137239 */ /* 0x000fe40000001413 */
[----:B------:R-:W-:Y:S02]  /*67d0*/  IADD3 R87, PT, PT, R2, R0, RZ ;  /* 0x0000000002577210 */ /* 0x000fe40007ffe0ff */
[----:B------:R-:W-:Y:S02]  /*67e0*/  LEA R3, R81, UR44, 0x3 ;  /* 0x0000002c51037c11 */ /* 0x000fe4000f8e18ff */
[----:B------:R-:W-:Y:S01]  /*67f0*/  @P6 SHF.L.U32 R4, R80, 0x1f, RZ ;  /* 0x0000001f50046819 */ /* 0x000fe200000006ff */
[----:B------:R1:W-:Y:S01]  /*6800*/  STS.128 [R87+0x2210], R16 ;  /* 0x0022101057007388 */ /* 0x0003e20000000c00 */
[----:B------:R-:W-:Y:S01]  /*6810*/  @!PT LDS RZ, [RZ] ;  /* 0x00000000fffff984 */ /* 0x000fe20000000800 */
[----:B------:R-:W-:Y:S01]  /*6820*/  @!PT LDS RZ, [RZ] ;  /* 0x00000000fffff984 */ /* 0x000fe20000000800 */
[----:B------:R-:W-:Y:S01]  /*6830*/  @!PT LDS RZ, [RZ] ;  /* 0x00000000fffff984 */ /* 0x000fe20000000800 */
[----:B------:R-:W-:Y:S01]  /*6840*/  @!PT LDS RZ, [RZ] ;  /* 0x00000000fffff984 */ /* 0x000fe20000000800 */
[----:B------:R2:W-:Y:S07]  /*6850*/  MEMBAR.ALL.CTA ;  /* 0x0000000000007992 */ /* 0x0005ee0000008000 */
[----:B--2---:R-:W2:Y:S02]  /*6860*/  FENCE.VIEW.ASYNC.S ;  /* 0x00000000000073c6 */ /* 0x004ea40000000000 */
[----:B--2---:R-:W-:Y:S06]  /*6870*/  BAR.SYNC.DEFER_BLOCKING 0x1, 0x80 ;  /* 0x0042000000007b1d */ /* 0x004fec0000010000 */
[----:B------:R-:W-:Y:S05]  /*6880*/  @P0 BRA `(.L_x_102) ;  /* 0x0000000000280947 */ /* 0x000fea0003800000 */
[----:B------:R-:W2:Y:S01]  /*6890*/  LDCU.64 UR6, c[0x0][0x348] ;  /* 0x00006900ff0677ac */ /* 0x000ea20008000a00 */
[----:B------:R-:W-:Y:S01]  /*68a0*/  UIADD3 UR4, UPT, UPT, UR44, 0x2200, URZ ;  /* 0x000022002c047890 */ /* 0x000fe2000fffe0ff */
[----:B------:R-:W-:Y:S05]  /*68b0*/  UMOV UR51, UR36 ;  /* 0x0000002400337c82 */ /* 0x000fea0008000000 */
[----:B------:R-:W-:Y:S04]  /*68c0*/  MOV R85, UR4 ;  /* 0x0000000400557c02 */ /* 0x000fe80008000f00 */
[----:B------:R-:W-:Y:S01]  /*68d0*/  R2UR UR48, R85 ;  /* 0x00000000553072ca */ /* 0x000fe200000e0000 */
[----:B--2---:R-:W-:Y:S04]  /*68e0*/  UIADD3 UR4, UP0, UPT, UR6, 0x680, URZ ;  /* 0x0000068006047890 */ /* 0x004fe8000ff1e0ff */
[----:B------:R-:W-:Y:S09]  /*68f0*/  UIADD3.X UR5, UPT, UPT, URZ, UR7, URZ, UP0, !UPT ;  /* 0x00000007ff057290 */ /* 0x000ff200087fe4ff */
[----:B------:R2:W-:Y:S01]  /*6900*/  UTMASTG.3D [UR48], [UR4] ;  /* 0x00000030040073b5 */ /* 0x0005e20008010000 */
[----:B------:R0:W-:Y:S01]  /*6910*/  UTMACMDFLUSH ;  /* 0x00000000000079b7 */ /* 0x0001e20000000000 */
[----:B--2---:R-:W-:Y:S04]  /*6920*/  DEPBAR.LE SB0, 0x1 ;  /* 0x000080400000791a */ /* 0x004fe80000000000 */
.L_x_102:
[----:B------:R-:W-:Y:S05]  /*6930*/  BSYNC.RECONVERGENT B0 ;  /* 0x0000000000007941 */ /* 0x000fea0003800200 */
.L_x_101:
[----:B------:R-:W-:Y:S06]  /*6940*/  BAR.SYNC.DEFER_BLOCKING 0x1, 0x80 ;  /* 0x0042000000007b1d */ /* 0x000fec0000010000 */
[----:B------:R-:W2:Y:S01]  /*6950*/  @P6 SYNCS.PHASECHK.TRANS64.TRYWAIT P0, [R3+URZ+0x40], R4 ;  /* 0x00004004030065a7 */ /* 0x000ea200080011ff */
[----:B------:R-:W-:Y:S01]  /*6960*/  BSSY B1, `(.L_x_103) ;  /* 0x000001f000017945 */ /* 0x000fe20003800000 */
[----:B--2---:R-:W-:Y:S03]  /*6970*/  @P6 SEL R56, RZ, 0x1, !P0 ;  /* 0x00000001ff386807 */ /* 0x004fe60004000000 */
[----:B------:R-:W-:Y:S05]  /*6980*/  @!P6 BRA `(.L_x_104) ;  /* 0x000000000070e947 */ /* 0x000fea0003800000 */
[----:B------:R-:W-:Y:S01]  /*6990*/  ISETP.NE.AND P1, PT, R57, RZ, PT ;  /* 0x000000ff3900720c */ /* 0x000fe20003f25270 */
[----:B------:R-:W-:Y:S01]  /*69a0*/  BSSY B0, `(.L_x_105) ;  /* 0x0000008000007945 */ /* 0x000fe20003800000 */
[----:B------:R-:W-:Y:S11]  /*69b0*/  ISETP.NE.AND P0, PT, R56, RZ, PT ;  /* 0x000000ff3800720c */ /* 0x000ff60003f05270 */
[----:B------:R-:W-:Y:S04]  /*69c0*/  @P1 IMAD R2, R81, 0x1000, R2 ;  /* 0x0000100051021824 */ /* 0x000fe800078e0202 */
[----:B------:R-:W-:Y:S01]  /*69d0*/  @P1 IMAD.IADD R4, R0, 0x1, R2 ;  /* 0x0000000100041824 */ /* 0x000fe200078e0202 */
[----:B------:R-:W-:Y:S06]  /*69e0*/  @P0 BRA `(.L_x_106) ;  /* 0x00000000000c0947 */ /* 0x000fec0003800000 */
[----:B------:R-:W-:Y:S04]  /*69f0*/  SHF.L.U32 R0, R80, 0x1f, RZ ;  /* 0x0000001f50007819 */ /* 0x000fe800000006ff */
[----:B------:R-:W2:Y:S02]  /*6a00*/  SYNCS.PHASECHK.TRANS64.TRYWAIT P0, [R3+URZ+0x40], R0 ;  /* 0x00004000030075a7 */ /* 0x000ea400080011ff */
[----:B--2---:R-:W-:Y:S05]  /*6a10*/  @!P0 BRA `(.L_x_107) ;  /* 0x0000001400d08947 */ /* 0x004fea0003800000 */
.L_x_106:
[----:B------:R-:W-:Y:S05]  /*6a20*/  BSYNC B0 ;  /* 0x0000000000007941 */ /* 0x000fea0003800000 */
.L_x_105:
[----:B------:R-:W-:Y:S01]  /*6a30*/  ISETP.NE.AND P0, PT, R57, RZ, PT ;  /* 0x000000ff3900720c */ /* 0x000fe20003f05270 */
[----:B--2---:R-:W-:Y:S02]  /*6a40*/  VIADD R3, R3, 0x50 ;  /* 0x0000005003037836 */ /* 0x004fe40000000000 */
[----:B------:R-:W-:Y:S02]  /*6a50*/  IMAD.U32 R0, RZ, RZ, UR45 ;  /* 0x0000002dff007e24 */ /* 0x000fe4000f8e00ff */
[----:B------:R-:W-:Y:S03]  /*6a60*/  VIADD R81, R81, 0x1 ;  /* 0x0000000151517836 */ /* 0x000fe60000000000 */
[----:B------:R-:W-:Y:S05]  /*6a70*/  PRMT R0, R0, 0x654, R3 ;  /* 0x0000065400007816 */ /* 0x000fea0000000003 */
[----:B------:R2:W3:Y:S04]  /*6a80*/  @P0 LDS.128 R48, [R2+0x200] ;  /* 0x0002000002300984 */ /* 0x0004e80000000c00 */
        /* <DEDUP_REMOVED lines=11> */
[----:B--23--:R-:W-:Y:S02]  /*6b40*/  LOP3.LUT R80, R80, R0, RZ, 0x3c, !PT ;  /* 0x0000000050507212 */ /* 0x00cfe400078e3cff */
.L_x_104:
[----:B------:R-:W-:Y:S05]  /*6b50*/  BSYNC B1 ;  /* 0x0000000000017941 */ /* 0x000fea0003800000 */
.L_x_103:
[----:B------:R-:W-:Y:S05]  /*6b60*/  VIADD R0, R39, 0x40 ;  /* 0x0000004027007836 */ /* 0x000fea0000000000 */
[----:B------:R-:W-:Y:S04]  /*6b70*/  SHF.R.U32.HI R0, RZ, 0x15, R0 ;  /* 0x00000015ff007819 */ /* 0x000fe80000011600 */
[----:B------:R-:W-:Y:S11]  /*6b80*/  LOP3.LUT P0, RZ, R0, 0x3, R75, 0x48, !PT ;  /* 0x0000000300ff7812 */ /* 0x000ff6000780484b */
[----:B------:R-:W-:Y:S02]  /*6b90*/  @!UPT UIADD3 URZ, UPT, UPT, URZ, URZ, URZ ;  /* 0x000000fffffff290 */ /* 0x000fe4000fffe0ff */
[----:B------:R-:W-:Y:S05]  /*6ba0*/  @!P0 BRA `(.L_x_108) ;  /* 0x0000000000408947 */ /* 0x000fea0003800000 */
[----:B------:R-:W2:Y:S01]  /*6bb0*/  LDCU.64 UR8, c[0x4][0x70] ;  /* 0x01000e00ff0877ac */ /* 0x000ea20008000a00 */
[----:B------:R-:W-:Y:S01]  /*6bc0*/  MOV R3, 0x0 ;  /* 0x0000000000037802 */ /* 0x000fe20000000f00 */
[----:B------:R-:W-:Y:S02]  /*6bd0*/  HFMA2 R12, -RZ, RZ, 0, 5.9604644775390625e-08 ;  /* 0x00000001ff0c7431 */ /* 0x000fe400000001ff */
[----:B------:R-:W-:Y:S02]  /*6be0*/  IMAD.MOV.U32 R8, RZ, RZ, 0x192 ;  /* 0x00000192ff087424 */ /* 0x000fe400078e00ff */
[----:B------:R-:W-:Y:S01]  /*6bf0*/  IMAD.MOV.U32 R13, RZ, RZ, RZ ;  /* 0x000000ffff0d7224 */ /* 0x000fe200078e00ff */
[----:B------:R-:W3:Y:S01]  /*6c00*/  LDCU.64 UR6, c[0x4][0x78] ;  /* 0x01000f00ff0677ac */ /* 0x000ee20008000a00 */
[----:B------:R-:W1:Y:S01]  /*6c10*/  LDC.64 R2, c[0x4][R3] ;  /* 0x0100000003027b82 */ /* 0x000e620000000a00 */
[----:B------:R-:W5:Y:S01]  /*6c20*/  LDCU.64 UR4, c[0x4][0x10] ;  /* 0x01000200ff0477ac */ /* 0x000f620008000a00 */
[----:B--2---:R-:W-:Y:S01]  /*6c30*/  MOV R5, UR9 ;  /* 0x0000000900057c02 */ /* 0x004fe20008000f00 */
[----:B------:R-:W-:Y:S01]  /*6c40*/  IMAD.U32 R4, RZ, RZ, UR8 ;  /* 0x00000008ff047e24 */ /* 0x000fe2000f8e00ff */
[----:B---3--:R-:W-:Y:S01]  /*6c50*/  MOV R7, UR7 ;  /* 0x0000000700077c02 */ /* 0x008fe20008000f00 */
[----:B------:R-:W-:Y:S01]  /*6c60*/  IMAD.U32 R6, RZ, RZ, UR6 ;  /* 0x00000006ff067e24 */ /* 0x000fe2000f8e00ff */
[----:B-----5:R-:W-:Y:S01]  /*6c70*/  MOV R11, UR5 ;  /* 0x00000005000b7c02 */ /* 0x020fe20008000f00 */
[----:B------:R-:W-:Y:S02]  /*6c80*/  IMAD.U32 R10, RZ, RZ, UR4 ;  /* 0x00000004ff0a7e24 */ /* 0x000fe4000f8e00ff */
[----:B------:R-:W-:Y:S07]  /*6c90*/  LEPC R20, `(.L_x_108) ;  /* 0x000000001014794e */ /* 0x000fee0000000000 */
[----:B-1--4-:R-:W-:Y:S05]  /*6ca0*/  CALL.ABS.NOINC R2 ;  /* 0x0000000002007343 */ /* 0x012fea0003c00000 */
.L_x_108:
[----:B------:R-:W-:Y:S01]  /*6cb0*/  ISETP.NE.AND P0, PT, R86, RZ, PT ;  /* 0x000000ff5600720c */ /* 0x000fe20003f05270 */
[----:B------:R-:W-:Y:S05]  /*6cc0*/  WARPSYNC.ALL ;  /* 0x0000000000007948 */ /* 0x000fea0003800000 */
[----:B------:R-:W-:Y:S01]  /*6cd0*/  IMAD.SHL.U32 R66, R49, 0x100, RZ ;  /* 0x0000010031427824 */ /* 0x000fe200078e00ff */
[----:B------:R-:W-:Y:S01]  /*6ce0*/  R2UR UR4, R39 ;  /* 0x00000000270472ca */ /* 0x000fe200000e0000 */
[----:B------:R-:W-:Y:S01]  /*6cf0*/  IMAD.SHL.U32 R60, R51, 0x100, RZ ;  /* 0x00000100333c7824 */ /* 0x000fe200078e00ff */
[C---:B------:R-:W-:Y:S01]  /*6d00*/  SHF.L.U32 R2, R48.reuse, 0x10, RZ ;  /* 0x0000001030027819 */ /* 0x040fe200000006ff */
[----:B-1--4-:R-:W-:Y:S01]  /*6d10*/  IMAD.SHL.U32 R54, R45, 0x100, RZ ;  /* 0x000001002d367824 */ /* 0x012fe200078e00ff */
[C---:B------:R-:W-:Y:S01]  /*6d20*/  PRMT R0, R48.reuse, 0x8880, RZ ;  /* 0x0000888030007816 */ /* 0x040fe200000000ff */
[----:B------:R-:W-:Y:S01]  /*6d30*/  BSSY.RECONVERGENT B0, `(.L_x_109) ;  /* 0x000009f000007945 */ /* 0x000fe20003800200 */
[----:B------:R-:W-:Y:S02]  /*6d40*/  SHF.L.U32 R3, R48, 0x8, RZ ;  /* 0x0000000830037819 */ /* 0x000fe400000006ff */
[----:B------:R-:W-:Y:S02]  /*6d50*/  SHF.R.S32.HI R2, RZ, 0x18, R2 ;  /* 0x00000018ff027819 */ /* 0x000fe40000011402 */
[----:B------:R-:W-:Y:S02]  /*6d60*/  PRMT R68, R49, 0x8880, RZ ;  /* 0x0000888031447816 */ /* 0x000fe400000000ff */
[----:B------:R-:W-:Y:S01]  /*6d70*/  SHF.R.S32.HI R3, RZ, 0x18, R3 ;  /* 0x00000018ff037819 */ /* 0x000fe20000011403 */
[----:B------:R-:W-:Y:S01]  /*6d80*/  LDTM.16dp32bit_t0_t15.x32 R4, tmem[UR4+0x40] ;  /* 0x00004004000479ee */ /* 0x000fe20008a80000 */
[----:B------:R-:W1:Y:S01]  /*6d90*/  LDTM.16dp32bit_t16_t31.x32 R4, tmem[UR4+0x60] ;  /* 0x00006004000479ee */ /* 0x000e620008aa0000 */
[----:B------:R-:W-:Y:S01]  /*6da0*/  NOP ;  /* 0x0000000000007918 */ /* 0x000fe20000000000 */
[C---:B------:R-:W-:Y:S02]  /*6db0*/  SHF.L.U32 R63, R50.reuse, 0x8, RZ ;  /* 0x00000008323f7819 */ /* 0x040fe400000006ff */
[C---:B------:R-:W-:Y:S02]  /*6dc0*/  PRMT R62, R51.reuse, 0x8880, RZ ;  /* 0x00008880333e7816 */ /* 0x040fe400000000ff */
[----:B------:R-:W-:Y:S02]  /*6dd0*/  SHF.L.U32 R61, R51, 0x10, RZ ;  /* 0x00000010333d7819 */ /* 0x000fe400000006ff */
[----:B------:R-:W-:Y:S02]  /*6de0*/  R2UR UR5, R43 ;  /* 0x000000002b0572ca */ /* 0x000fe400000e0000 */
[----:B------:R-:W-:Y:S01]  /*6df0*/  SHF.R.S32.HI R39, RZ, 0x18, R48 ;  /* 0x00000018ff277819 */ /* 0x000fe20000011430 */
[----:B------:R-:W-:Y:S01]  /*6e00*/  IMAD.SHL.U32 R48, R47, 0x100, RZ ;  /* 0x000001002f307824 */ /* 0x000fe200078e00ff */
[----:B------:R-:W-:Y:S02]  /*6e10*/  SHF.L.U32 R67, R49, 0x10, RZ ;  /* 0x0000001031437819 */ /* 0x000fe400000006ff */
[C---:B------:R-:W-:Y:S02]  /*6e20*/  PRMT R65, R50.reuse, 0x8880, RZ ;  /* 0x0000888032417816 */ /* 0x040fe400000000ff */
[----:B------:R-:W-:Y:S02]  /*6e30*/  SHF.R.S32.HI R41, RZ, 0x18, R49 ;  /* 0x00000018ff297819 */ /* 0x000fe40000011431 */
[----:B------:R-:W-:Y:S02]  /*6e40*/  SHF.L.U32 R64, R50, 0x10, RZ ;  /* 0x0000001032407819 */ /* 0x000fe400000006ff */
[----:B------:R-:W-:Y:S01]  /*6e50*/  SHF.R.S32.HI R42, RZ, 0x18, R50 ;  /* 0x00000018ff2a7819 */ /* 0x000fe20000011432 */
[----:B------:R-:W-:Y:S01]  /*6e60*/  UIADD3 UR4, UPT, UPT, UR5, 0xb0, URZ ;  /* 0x000000b005047890 */ /* 0x000fe2000fffe0ff */
[----:B------:R-:W-:Y:S01]  /*6e70*/  PRMT R59, R44, 0x8880, RZ ;  /* 0x000088802c3b7816 */ /* 0x000fe200000000ff */
[C---:B-1----:R-:W-:Y:S02]  /*6e80*/  IMAD R4, R38.reuse, R4, RZ ;  /* 0x0000000426047224 */ /* 0x042fe400078e02ff */
[----:B------:R-:W-:Y:S01]  /*6e90*/  UPRMT UR4, UR45, 0x654, UR4 ;  /* 0x000006542d047896 */ /* 0x000fe20008000004 */
[C---:B------:R-:W-:Y:S01]  /*6ea0*/  IMAD R5, R38.reuse, R5, RZ ;  /* 0x0000000526057224 */ /* 0x040fe200078e02ff */
[----:B------:R-:W-:Y:S01]  /*6eb0*/  SHF.R.S32.HI R43, RZ, 0x18, R51 ;  /* 0x00000018ff2b7819 */ /* 0x000fe20000011433 */
[----:B------:R-:W-:Y:S01]  /*6ec0*/  IMAD R6, R38, R6, RZ ;  /* 0x0000000626067224 */ /* 0x000fe200078e02ff */
[----:B------:R-:W-:Y:S01]  /*6ed0*/  SHF.L.U32 R51, R46, 0x8, RZ ;  /* 0x000000082e337819 */ /* 0x000fe200000006ff */
[----:B------:R-:W-:Y:S01]  /*6ee0*/  IMAD R4, R0, R40, R4 ;  /* 0x0000002800047224 */ /* 0x000fe200078e0204 */
[----:B------:R-:W-:Y:S01]  /*6ef0*/  MOV R0, R68 ;  /* 0x0000004400007202 */ /* 0x000fe20000000f00 */
[----:B------:R-:W-:Y:S01]  /*6f00*/  IMAD R7, R38, R7, RZ ;  /* 0x0000000726077224 */ /* 0x000fe200078e02ff */
[----:B------:R-:W-:Y:S01]  /*6f10*/  SHF.L.U32 R58, R44, 0x10, RZ ;  /* 0x000000102c3a7819 */ /* 0x000fe200000006ff */
[-C--:B------:R-:W-:Y:S01]  /*6f20*/  IMAD R5, R2, R40.reuse, R5 ;  /* 0x0000002802057224 */ /* 0x080fe200078e0205 */
[----:B------:R-:W-:Y:S01]  /*6f30*/  SYNCS.ARRIVE.TRANS64.RED.A1T0 RZ, [UR4], RZ ;  /* 0x000000ffffff79a7 */ /* 0x000fe20008100404 */
[----:B------:R-:W-:Y:S01]  /*6f40*/  IMAD R6, R3, R40, R6 ;  /* 0x0000002803067224 */ /* 0x000fe200078e0206 */
[----:B------:R-:W-:Y:S01]  /*6f50*/  SHF.R.S32.HI R2, RZ, 0x18, R67 ;  /* 0x00000018ff027819 */ /* 0x000fe20000011443 */
[C---:B------:R-:W-:Y:S01]  /*6f60*/  IMAD R8, R38.reuse, R8, RZ ;  /* 0x0000000826087224 */ /* 0x040fe200078e02ff */
[----:B------:R-:W-:Y:S01]  /*6f70*/  SHF.R.S32.HI R3, RZ, 0x18, R66 ;  /* 0x00000018ff037819 */ /* 0x000fe20000011442 */
[-C--:B------:R-:W-:Y:S01]  /*6f80*/  IMAD R7, R39, R40.reuse, R7 ;  /* 0x0000002827077224 */ /* 0x080fe200078e0207 */
[----:B------:R-:W-:Y:S01]  /*6f90*/  MOV R39, R65 ;  /* 0x0000004100277202 */ /* 0x000fe20000000f00 */
[----:B------:R-:W-:Y:S01]  /*6fa0*/  IMAD R9, R38, R9, RZ ;  /* 0x0000000926097224 */ /* 0x000fe200078e02ff */
[C---:B------:R-:W-:Y:S01]  /*6fb0*/  PRMT R56, R45.reuse, 0x8880, RZ ;  /* 0x000088802d387816 */ /* 0x040fe200000000ff */
[----:B------:R-:W-:Y:S01]  /*6fc0*/  IMAD R8, R0, R40, R8 ;  /* 0x0000002800087224 */ /* 0x000fe200078e0208 */
[----:B------:R-:W-:Y:S01]  /*6fd0*/  SHF.L.U32 R55, R45, 0x10, RZ ;  /* 0x000000102d377819 */ /* 0x000fe200000006ff */
[----:B------:R-:W-:Y:S01]  /*6fe0*/  IMAD R10, R38, R10, RZ ;  /* 0x0000000a260a7224 */ /* 0x000fe200078e02ff */
[----:B------:R-:W-:Y:S01]  /*6ff0*/  PRMT R53, R46, 0x8880, RZ ;  /* 0x000088802e357816 */ /* 0x000fe200000000ff */
[----:B------:R-:W-:Y:S01]  /*7000*/  IMAD R9, R2, R40, R9 ;  /* 0x0000002802097224 */ /* 0x000fe200078e0209 */
[----:B------:R-:W-:Y:S01]  /*7010*/  SHF.R.S32.HI R45, RZ, 0x18, R45 ;  /* 0x00000018ff2d7819 */ /* 0x000fe2000001142d */
[----:B------:R-:W-:Y:S01]  /*7020*/  IMAD R0, R38, R20, RZ ;  /* 0x0000001426007224 */ /* 0x000fe200078e02ff */
[----:B------:R-:W-:Y:S01]  /*7030*/  SHF.L.U32 R52, R46, 0x10, RZ ;  /* 0x000000102e347819 */ /* 0x000fe200000006ff */
[C---:B------:R-:W-:Y:S01]  /*7040*/  IMAD R11, R38.reuse, R11, RZ ;  /* 0x0000000b260b7224 */ /* 0x040fe200078e02ff */
[C---:B------:R-:W-:Y:S01]  /*7050*/  PRMT R50, R47.reuse, 0x8880, RZ ;  /* 0x000088802f327816 */ /* 0x040fe200000000ff */
[C---:B------:R-:W-:Y:S01]  /*7060*/  IMAD R2, R38.reuse, R21, RZ ;  /* 0x0000001526027224 */ /* 0x040fe200078e02ff */
[----:B------:R-:W-:Y:S01]  /*7070*/  SHF.R.S32.HI R46, RZ, 0x18, R46 ;  /* 0x00000018ff2e7819 */ /* 0x000fe2000001142e */
[C---:B------:R-:W-:Y:S01]  /*7080*/  IMAD R20, R38.reuse, R24, RZ ;  /* 0x0000001826147224 */ /* 0x040fe200078e02ff */
[----:B------:R-:W-:Y:S01]  /*7090*/  SHF.L.U32 R49, R47, 0x10, RZ ;  /* 0x000000102f317819 */ /* 0x000fe200000006ff */
[C---:B------:R-:W-:Y:S01]  /*70a0*/  IMAD R21, R38.reuse, R25, RZ ;  /* 0x0000001926157224 */ /* 0x040fe200078e02ff */
[----:B------:R-:W-:Y:S01]  /*70b0*/  SHF.R.S32.HI R47, RZ, 0x18, R47 ;  /* 0x00000018ff2f7819 */ /* 0x000fe2000001142f */
[----:B------:R-:W-:Y:S01]  /*70c0*/  IMAD R24, R38, R28, RZ ;  /* 0x0000001c26187224 */ /* 0x000fe200078e02ff */
[----:B------:R-:W-:Y:S01]  /*70d0*/  SHF.L.U32 R57, R44, 0x8, RZ ;  /* 0x000000082c397819 */ /* 0x000fe200000006ff */
[----:B------:R-:W-:Y:S01]  /*70e0*/  IMAD R10, R3, R40, R10 ;  /* 0x00000028030a7224 */ /* 0x000fe200078e020a */
[----:B------:R-:W-:Y:S01]  /*70f0*/  SHF.R.S32.HI R44, RZ, 0x18, R44 ;  /* 0x00000018ff2c7819 */ /* 0x000fe2000001142c */
[----:B------:R-:W-:Y:S01]  /*7100*/  IMAD R12, R38, R12, RZ ;  /* 0x0000000c260c7224 */ /* 0x000fe200078e02ff */
[----:B------:R-:W-:Y:S01]  /*7110*/  IADD3 R36, PT, PT, R36, 0x1, RZ ;  /* 0x0000000124247810 */ /* 0x000fe20007ffe0ff */
[C---:B------:R-:W-:Y:S02]  /*7120*/  IMAD R25, R38.reuse, R29, RZ ;  /* 0x0000001d26197224 */ /* 0x040fe400078e02ff */
[C---:B------:R-:W-:Y:S01]  /*7130*/  IMAD R28, R38.reuse, R32, RZ ;  /* 0x00000020261c7224 */ /* 0x040fe200078e02ff */
[----:B------:R-:W-:Y:S01]  /*7140*/  SHF.R.S32.HI R32, RZ, 0x18, R64 ;  /* 0x00000018ff207819 */ /* 0x000fe20000011440 */
[C---:B------:R-:W-:Y:S01]  /*7150*/  IMAD R29, R38.reuse, R33, RZ ;  /* 0x00000021261d7224 */ /* 0x040fe200078e02ff */
[----:B------:R-:W-:Y:S01]  /*7160*/  I2IP.S8.S32.SAT R33, R7, R6, RZ ;  /* 0x0000000607217239 */ /* 0x000fe200000014ff */
[----:B------:R-:W-:Y:S01]  /*7170*/  IMAD R11, R41, R40, R11 ;  /* 0x00000028290b7224 */ /* 0x000fe200078e020b */
[----:B------:R-:W-:Y:S01]  /*7180*/  SHF.R.S32.HI R6, RZ, 0x18, R63 ;  /* 0x00000018ff067819 */ /* 0x000fe2000001143f */
[C---:B------:R-:W-:Y:S01]  /*7190*/  IMAD R13, R38.reuse, R13, RZ ;  /* 0x0000000d260d7224 */ /* 0x040fe200078e02ff */
[----:B------:R-:W-:Y:S01]  /*71a0*/  MOV R7, R62 ;  /* 0x0000003e00077202 */ /* 0x000fe20000000f00 */
[C---:B------:R-:W-:Y:S02]  /*71b0*/  IMAD R14, R38.reuse, R14, RZ ;  /* 0x0000000e260e7224 */ /* 0x040fe400078e02ff */
[C---:B------:R-:W-:Y:S02]  /*71c0*/  IMAD R3, R38.reuse, R22, RZ ;  /* 0x0000001626037224 */ /* 0x040fe400078e02ff */
[----:B------:R-:W-:Y:S02]  /*71d0*/  IMAD R12, R39, R40, R12 ;  /* 0x00000028270c7224 */ /* 0x000fe400078e020c */
[C---:B------:R-:W-:Y:S02]  /*71e0*/  IMAD R22, R38.reuse, R26, RZ ;  /* 0x0000001a26167224 */ /* 0x040fe400078e02ff */
[C---:B------:R-:W-:Y:S02]  /*71f0*/  IMAD R15, R38.reuse, R15, RZ ;  /* 0x0000000f260f7224 */ /* 0x040fe400078e02ff */
[----:B------:R-:W-:Y:S02]  /*7200*/  IMAD R26, R38, R30, RZ ;  /* 0x0000001e261a7224 */ /* 0x000fe400078e02ff */
[----:B------:R-:W-:Y:S02]  /*7210*/  IMAD R13, R32, R40, R13 ;  /* 0x00000028200d7224 */ /* 0x000fe400078e020d */
[C---:B------:R-:W-:Y:S01]  /*7220*/  IMAD R30, R38.reuse, R34, RZ ;  /* 0x00000022261e7224 */ /* 0x040fe200078e02ff */
[----:B------:R-:W-:Y:S01]  /*7230*/  I2IP.S8.S32.SAT R34, R11, R10, RZ ;  /* 0x0000000a0b227239 */ /* 0x000fe200000014ff */
[----:B------:R-:W-:Y:S01]  /*7240*/  IMAD R16, R38, R16, RZ ;  /* 0x0000001026107224 */ /* 0x000fe200078e02ff */
[----:B------:R-:W-:Y:S01]  /*7250*/  SHF.R.S32.HI R10, RZ, 0x18, R61 ;  /* 0x00000018ff0a7819 */ /* 0x000fe2000001143d */
[----:B------:R-:W-:Y:S01]  /*7260*/  IMAD R14, R6, R40, R14 ;  /* 0x00000028060e7224 */ /* 0x000fe200078e020e */
[----:B------:R-:W-:Y:S01]  /*7270*/  I2IP.S8.S32.SAT R61, R9, R8, R34 ;  /* 0x00000008093d7239 */ /* 0x000fe20000001422 */
[----:B------:R-:W-:Y:S01]  /*7280*/  IMAD R17, R38, R17, RZ ;  /* 0x0000001126117224 */ /* 0x000fe200078e02ff */
[----:B------:R-:W-:Y:S01]  /*7290*/  SHF.R.S32.HI R11, RZ, 0x18, R60 ;  /* 0x00000018ff0b7819 */ /* 0x000fe2000001143c */
[----:B------:R-:W-:Y:S01]  /*72a0*/  IMAD R15, R42, R40, R15 ;  /* 0x000000282a0f7224 */ /* 0x000fe200078e020f */
[----:B------:R-:W-:Y:S01]  /*72b0*/  I2IP.S8.S32.SAT R60, R5, R4, R33 ;  /* 0x00000004053c7239 */ /* 0x000fe20000001421 */
[C---:B------:R-:W-:Y:S01]  /*72c0*/  IMAD R18, R38.reuse, R18, RZ ;  /* 0x0000001226127224 */ /* 0x040fe200078e02ff */
[----:B------:R-:W-:Y:S01]  /*72d0*/  SHF.R.S32.HI R5, RZ, 0x18, R58 ;  /* 0x00000018ff057819 */ /* 0x000fe2000001143a */
[----:B------:R-:W-:Y:S01]  /*72e0*/  IMAD R16, R7, R40, R16 ;  /* 0x0000002807107224 */ /* 0x000fe200078e0210 */
[----:B------:R-:W-:Y:S01]  /*72f0*/  I2IP.S8.S32.SAT R14, R15, R14, RZ ;  /* 0x0000000e0f0e7239 */ /* 0x000fe200000014ff */
[----:B------:R-:W-:Y:S01]  /*7300*/  IMAD R19, R38, R19, RZ ;  /* 0x0000001326137224 */ /* 0x000fe200078e02ff */
[----:B------:R-:W-:Y:S01]  /*7310*/  SHF.R.S32.HI R7, RZ, 0x18, R48 ;  /* 0x00000018ff077819 */ /* 0x000fe20000011430 */
[----:B------:R-:W-:Y:S01]  /*7320*/  IMAD R17, R10, R40, R17 ;  /* 0x000000280a117224 */ /* 0x000fe200078e0211 */
[----:B------:R-:W-:Y:S01]  /*7330*/  I2IP.S8.S32.SAT R62, R13, R12, R14 ;  /* 0x0000000c0d3e7239 */ /* 0x000fe2000000140e */
[-C--:B------:R-:W-:Y:S01]  /*7340*/  IMAD R18, R11, R40.reuse, R18 ;  /* 0x000000280b127224 */ /* 0x080fe200078e0212 */
[----:B------:R-:W-:Y:S01]  /*7350*/  SHF.R.S32.HI R6, RZ, 0x18, R57 ;  /* 0x00000018ff067819 */ /* 0x000fe20000011439 */
[----:B------:R-:W-:Y:S02]  /*7360*/  IMAD.MOV.U32 R4, RZ, RZ, R59 ;  /* 0x000000ffff047224 */ /* 0x000fe400078e003b */
[-C--:B------:R-:W-:Y:S02]  /*7370*/  IMAD R19, R43, R40.reuse, R19 ;  /* 0x000000282b137224 */ /* 0x080fe400078e0213 */
[----:B------:R-:W-:Y:S01]  /*7380*/  IMAD R0, R4, R40, R0 ;  /* 0x0000002804007224 */ /* 0x000fe200078e0200 */
[----:B------:R-:W-:Y:S01]  /*7390*/  MOV R4, R56 ;  /* 0x0000003800047202 */ /* 0x000fe20000000f00 */
[----:B------:R-:W-:Y:S01]  /*73a0*/  IMAD R23, R38, R23, RZ ;  /* 0x0000001726177224 */ /* 0x000fe200078e02ff */
[----:B------:R-:W-:Y:S01]  /*73b0*/  I2IP.S8.S32.SAT R18, R19, R18, RZ ;  /* 0x0000001213127239 */ /* 0x000fe200000014ff */
[-C--:B------:R-:W-:Y:S01]  /*73c0*/  IMAD R2, R5, R40.reuse, R2 ;  /* 0x0000002805027224 */ /* 0x080fe200078e0202 */
[----:B------:R-:W-:Y:S01]  /*73d0*/  SHF.R.S32.HI R5, RZ, 0x18, R55 ;  /* 0x00000018ff057819 */ /* 0x000fe20000011437 */
[----:B------:R-:W-:Y:S01]  /*73e0*/  IMAD R3, R6, R40, R3 ;  /* 0x0000002806037224 */ /* 0x000fe200078e0203 */
[----:B------:R-:W-:Y:S01]  /*73f0*/  I2IP.S8.S32.SAT R63, R17, R16, R18 ;  /* 0x00000010113f7239 */ /* 0x000fe20000001412 */
[-C--:B------:R-:W-:Y:S01]  /*7400*/  IMAD R23, R44, R40.reuse, R23 ;  /* 0x000000282c177224 */ /* 0x080fe200078e0217 */
[----:B------:R-:W-:Y:S01]  /*7410*/  SHF.R.S32.HI R6, RZ, 0x18, R54 ;  /* 0x00000018ff067819 */ /* 0x000fe20000011436 */
[-C--:B------:R-:W-:Y:S01]  /*7420*/  IMAD R20, R4, R40.reuse, R20 ;  /* 0x0000002804147224 */ /* 0x080fe200078e0214 */
[----:B------:R-:W-:Y:S01]  /*7430*/  MOV R4, R53 ;  /* 0x0000003500047202 */ /* 0x000fe20000000f00 */
[----:B------:R1:W-:Y:S01]  /*7440*/  STS.128 [R69+UR44+0x3200], R60 ;  /* 0x0032003c45007988 */ /* 0x0003e20008000c2c */
[----:B------:R-:W-:Y:S01]  /*7450*/  IMAD R27, R38, R27, RZ ;  /* 0x0000001b261b7224 */ /* 0x000fe200078e02ff */
[----:B------:R-:W-:Y:S01]  /*7460*/  I2IP.S8.S32.SAT R3, R23, R3, RZ ;  /* 0x0000000317037239 */ /* 0x000fe200000014ff */
[-C--:B------:R-:W-:Y:S01]  /*7470*/  IMAD R21, R5, R40.reuse, R21 ;  /* 0x0000002805157224 */ /* 0x080fe200078e0215 */
[----:B------:R-:W-:Y:S01]  /*7480*/  SHF.R.S32.HI R5, RZ, 0x18, R52 ;  /* 0x00000018ff057819 */ /* 0x000fe20000011434 */
[-C--:B------:R-:W-:Y:S01]  /*7490*/  IMAD R22, R6, R40.reuse, R22 ;  /* 0x0000002806167224 */ /* 0x080fe200078e0216 */
[----:B------:R-:W-:Y:S01]  /*74a0*/  SHF.R.S32.HI R6, RZ, 0x18, R49 ;  /* 0x00000018ff067819 */ /* 0x000fe20000011431 */
[-C--:B------:R-:W-:Y:S02]  /*74b0*/  IMAD R27, R45, R40.reuse, R27 ;  /* 0x000000282d1b7224 */ /* 0x080fe400078e021b */
[-C--:B------:R-:W-:Y:S01]  /*74c0*/  IMAD R24, R4, R40.reuse, R24 ;  /* 0x0000002804187224 */ /* 0x080fe200078e0218 */
[----:B------:R-:W-:Y:S01]  /*74d0*/  SHF.R.S32.HI R4, RZ, 0x18, R51 ;  /* 0x00000018ff047819 */ /* 0x000fe20000011433 */
[----:B------:R-:W-:Y:S01]  /*74e0*/  IMAD R25, R5, R40, R25 ;  /* 0x0000002805197224 */ /* 0x000fe200078e0219 */
[----:B------:R-:W-:Y:S01]  /*74f0*/  MOV R5, R50 ;  /* 0x0000003200057202 */ /* 0x000fe20000000f00 */
[----:B------:R-:W-:Y:S02]  /*7500*/  IMAD R31, R38, R31, RZ ;  /* 0x0000001f261f7224 */ /* 0x000fe400078e02ff */
[----:B------:R-:W-:Y:S01]  /*7510*/  IMAD R26, R4, R40, R26 ;  /* 0x00000028041a7224 */ /* 0x000fe200078e021a */
[----:B------:R-:W-:Y:S01]  /*7520*/  I2IP.S8.S32.SAT R4, R2, R0, R3 ;  /* 0x0000000002047239 */ /* 0x000fe20000001403 */
[-C--:B------:R-:W-:Y:S02]  /*7530*/  IMAD R31, R46, R40.reuse, R31 ;  /* 0x000000282e1f7224 */ /* 0x080fe400078e021f */
[----:B------:R-:W-:Y:S01]  /*7540*/  IMAD R28, R5, R40, R28 ;  /* 0x00000028051c7224 */ /* 0x000fe200078e021c */
[----:B------:R-:W-:Y:S01]  /*7550*/  I2IP.S8.S32.SAT R5, R27, R22, RZ ;  /* 0x000000161b057239 */ /* 0x000fe200000014ff */
[----:B------:R-:W-:Y:S01]  /*7560*/  IMAD R29, R6, R40, R29 ;  /* 0x00000028061d7224 */ /* 0x000fe200078e021d */
[----:B------:R-:W-:Y:S01]  /*7570*/  I2IP.S8.S32.SAT R6, R31, R26, RZ ;  /* 0x0000001a1f067239 */ /* 0x000fe200000014ff */
[----:B------:R-:W-:Y:S01]  /*7580*/  IMAD R35, R38, R35, RZ ;  /* 0x0000002326237224 */ /* 0x000fe200078e02ff */
[----:B------:R-:W-:Y:S01]  /*7590*/  I2IP.S8.S32.SAT R5, R21, R20, R5 ;  /* 0x0000001415057239 */ /* 0x000fe20000001405 */
[----:B------:R-:W-:Y:S01]  /*75a0*/  IMAD R30, R7, R40, R30 ;  /* 0x00000028071e7224 */ /* 0x000fe200078e021e */
[----:B------:R-:W-:Y:S01]  /*75b0*/  I2IP.S8.S32.SAT R6, R25, R24, R6 ;  /* 0x0000001819067239 */ /* 0x000fe20000001406 */
[----:B------:R-:W-:Y:S05]  /*75c0*/  IMAD R35, R47, R40, R35 ;  /* 0x000000282f237224 */ /* 0x000fea00078e0223 */
[----:B------:R-:W-:Y:S04]  /*75d0*/  I2IP.S8.S32.SAT R7, R35, R30, RZ ;  /* 0x0000001e23077239 */ /* 0x000fe800000014ff */
[----:B------:R-:W-:Y:S05]  /*75e0*/  I2IP.S8.S32.SAT R7, R29, R28, R7 ;  /* 0x0000001c1d077239 */ /* 0x000fea0000001407 */
        /* <DEDUP_REMOVED lines=10> */
[----:B------:R-:W-:Y:S02]  /*7690*/  UIADD3 UR9, UPT, UPT, UR49, 0x40, URZ ;  /* 0x0000004031097890 */ /* 0x000fe4000fffe0ff */
[----:B------:R-:W-:Y:S01]  /*76a0*/  UIADD3 UR8, UPT, UPT, UR44, 0x3200, URZ ;  /* 0x000032002c087890 */ /* 0x000fe2000fffe0ff */
[----:B------:R-:W-:Y:S01]  /*76b0*/  UMOV UR10, UR50 ;  /* 0x00000032000a7c82 */ /* 0x000fe20008000000 */
[----:B------:R-:W-:Y:S01]  /*76c0*/  UMOV UR11, UR36 ;  /* 0x00000024000b7c82 */ /* 0x000fe20008000000 */
[----:B--2---:R-:W-:Y:S04]  /*76d0*/  UIADD3 UR4, UP0, UPT, UR6, 0x680, URZ ;  /* 0x0000068006047890 */ /* 0x004fe8000ff1e0ff */
[----:B------:R-:W-:Y:S09]  /*76e0*/  UIADD3.X UR5, UPT, UPT, URZ, UR7, URZ, UP0, !UPT ;  /* 0x00000007ff057290 */ /* 0x000ff200087fe4ff */
[----:B------:R2:W-:Y:S01]  /*76f0*/  UTMASTG.3D [UR8], [UR4] ;  /* 0x00000008040073b5 */ /* 0x0005e20008010000 */
[----:B------:R0:W-:Y:S01]  /*7700*/  UTMACMDFLUSH ;  /* 0x00000000000079b7 */ /* 0x0001e20000000000 */
[----:B--2---:R-:W-:Y:S04]  /*7710*/  DEPBAR.LE SB0, 0x1 ;  /* 0x000080400000791a */ /* 0x004fe80000000000 */
.L_x_110:
[----:B------:R-:W-:Y:S05]  /*7720*/  BSYNC.RECONVERGENT B0 ;  /* 0x0000000000007941 */ /* 0x000fea0003800200 */
.L_x_109:
[----:B------:R-:W-:Y:S01]  /*7730*/  R2UR UR4, R76 ;  /* 0x000000004c0472ca */ /* 0x000fe200000e0000 */
[----:B------:R-:W-:Y:S01]  /*7740*/  BAR.SYNC.DEFER_BLOCKING 0x1, 0x80 ;  /* 0x0042000000007b1d */ /* 0x000fe20000010000 */
[----:B------:R-:W-:Y:S01]  /*7750*/  ISETP.NE.AND P0, PT, R78, 0x2, PT ;  /* 0x000000024e00780c */ /* 0x000fe20003f05270 */
[----:B------:R-:W-:Y:S01]  /*7760*/  UISETP.NE.AND UP0, UPT, UR46, URZ, UPT ;  /* 0x000000ff2e00728c */ /* 0x000fe2000bf05270 */
[----:B------:R-:W-:Y:S01]  /*7770*/  ISETP.NE.AND P1, PT, R36, 0x4, PT ;  /* 0x000000042400780c */ /* 0x000fe20003f25270 */
[----:B------:R-:W-:Y:S01]  /*7780*/  UIADD3 UR26, UPT, UPT, UR37, UR63, URZ ;  /* 0x0000003f251a7290 */ /* 0x000fe2000fffe0ff */
[----:B------:R-:W-:Y:S02]  /*7790*/  SEL R2, RZ, 0x1, P0 ;  /* 0x00000001ff027807 */ /* 0x000fe40000000000 */
[----:B------:R-:W-:Y:S02]  /*77a0*/  SEL R0, RZ, 0x1, P1 ;  /* 0x00000001ff007807 */ /* 0x000fe40000800000 */
[----:B------:R-:W-:Y:S02]  /*77b0*/  LOP3.LUT R82, R82, R2, RZ, 0x3c, !PT ;  /* 0x0000000252527212 */ /* 0x000fe400078e3cff */
[----:B------:R-:W-:Y:S01]  /*77c0*/  LOP3.LUT R83, R83, R0, RZ, 0x3c, !PT ;  /* 0x0000000053537212 */ /* 0x000fe200078e3cff */
[----:B------:R-:W-:Y:S01]  /*77d0*/  UIADD3 UR20, UPT, UPT, UR38, UR4, URZ ;  /* 0x0000000426147290 */ /* 0x000fe2000fffe0ff */
[----:B------:R-:W-:Y:S02]  /*77e0*/  SEL R78, R78, RZ, P0 ;  /* 0x000000ff4e4e7207 */ /* 0x000fe40000000000 */
[----:B------:R-:W-:Y:S01]  /*77f0*/  SEL R36, R36, RZ, P1 ;  /* 0x000000ff24247207 */ /* 0x000fe20000800000 */
[----:B------:R-:W-:Y:S01]  /*7800*/  UMOV UR36, UR59 ;  /* 0x0000003b00247c82 */ /* 0x000fe20008000000 */
[----:B------:R-:W-:Y:S07]  /*7810*/  BRA.U UP0, `(.L_x_111) ;  /* 0xffffffd500787547 */ /* 0x000fee000b83ffff */
[----:B------:R-:W-:Y:S05]  /*7820*/  EXIT ;  /* 0x000000000000794d */ /* 0x000fea0003800000 */
.L_x_24:
[----:B---3--:R3:W4:Y:S02]  /*7830*/  SYNCS.PHASECHK.TRANS64.TRYWAIT P0, [R0+URZ+0xe0], R2 ;  /* 0x0000e002000075a7 */ /* 0x00872400080011ff */
[----:B----4-:R-:W-:Y:S05]  /*7840*/  @!P0 NANOSLEEP.SYNCS 0x989680 ;  /* 0x009896800000895d */ /* 0x010fea0003900000 */
[----:B------:R-:W4:Y:S02]  /*7850*/  @!P0 SYNCS.PHASECHK.TRANS64 P0, [R0+URZ+0xe0], R2 ;  /* 0x0000e002000085a7 */ /* 0x000f2400080010ff */
[----:B----4-:R-:W-:Y:S05]  /*7860*/  @!P0 BRA `(.L_x_24) ;  /* 0xfffffffc00f08947 */ /* 0x010fea000383ffff */
[----:B------:R-:W-:Y:S05]  /*7870*/  BRA `(.L_x_112) ;  /* 0xffffff9c00ec7947 */ /* 0x000fea000383ffff */
.L_x_27:
[----:B--2---:R-:W-:-:S07]  /*7880*/  MOV R0, UR33 ;  /* 0x0000002100007c02 */ /* 0x004fce0008000f00 */
.L_x_113:
[----:B--2---:R2:W3:Y:S02]  /*7890*/  SYNCS.PHASECHK.TRANS64.TRYWAIT P0, [R0+URZ+0x20], R3 ;  /* 0x00002003000075a7 */ /* 0x0044e400080011ff */
[----:B---3--:R-:W-:Y:S05]  /*78a0*/  @!P0 NANOSLEEP.SYNCS 0x989680 ;  /* 0x009896800000895d */ /* 0x008fea0003900000 */
[----:B------:R-:W3:Y:S02]  /*78b0*/  @!P0 SYNCS.PHASECHK.TRANS64 P0, [R0+URZ+0x20], R3 ;  /* 0x00002003000085a7 */ /* 0x000ee400080010ff */
[----:B---3--:R-:W-:Y:S05]  /*78c0*/  @!P0 BRA `(.L_x_113) ;  /* 0xfffffffc00f08947 */ /* 0x008fea000383ffff */
[----:B------:R-:W-:Y:S05]  /*78d0*/  BRA `(.L_x_26) ;  /* 0xffffffa000347947 */ /* 0x000fea000383ffff */
.L_x_34:
[----:B-1----:R-:W-:-:S07]  /*78e0*/  MOV R0, UR17 ;  /* 0x0000001100007c02 */ /* 0x002fce0008000f00 */
.L_x_114:
[----:B-1----:R1:W2:Y:S02]  /*78f0*/  SYNCS.PHASECHK.TRANS64.TRYWAIT P0, [R0+URZ+0x20], R3 ;  /* 0x00002003000075a7 */ /* 0x0022a400080011ff */
[----:B--2---:R-:W-:Y:S05]  /*7900*/  @!P0 NANOSLEEP.SYNCS 0x989680 ;  /* 0x009896800000895d */ /* 0x004fea0003900000 */
[----:B------:R-:W2:Y:S02]  /*7910*/  @!P0 SYNCS.PHASECHK.TRANS64 P0, [R0+URZ+0x20], R3 ;  /* 0x00002003000085a7 */ /* 0x000ea400080010ff */
[----:B--2---:R-:W-:Y:S05]  /*7920*/  @!P0 BRA `(.L_x_114) ;  /* 0xfffffffc00f08947 */ /* 0x004fea000383ffff */
[----:B------:R-:W-:Y:S05]  /*7930*/  BRA `(.L_x_33) ;  /* 0xffffffa000f07947 */ /* 0x000fea000383ffff */
.L_x_39:
[----:B-1----:R1:W2:Y:S02]  /*7940*/  SYNCS.PHASECHK.TRANS64.TRYWAIT P0, [R3+URZ+0x70], R0 ;  /* 0x00007000030075a7 */ /* 0x0022a400080011ff */
[----:B--2---:R-:W-:Y:S05]  /*7950*/  @!P0 NANOSLEEP.SYNCS 0x989680 ;  /* 0x009896800000895d */ /* 0x004fea0003900000 */
[----:B------:R-:W2:Y:S02]  /*7960*/  @!P0 SYNCS.PHASECHK.TRANS64 P0, [R3+URZ+0x70], R0 ;  /* 0x00007000030085a7 */ /* 0x000ea400080010ff */
[----:B--2---:R-:W-:Y:S05]  /*7970*/  @!P0 BRA `(.L_x_39) ;  /* 0xfffffffc00f08947 */ /* 0x004fea000383ffff */
[----:B------:R-:W-:Y:S05]  /*7980*/  BRA `(.L_x_115) ;  /* 0xffffffa400947947 */ /* 0x000fea000383ffff */
.L_x_43:
[----:B------:R-:W-:-:S07]  /*7990*/  MOV R0, UR4 ;  /* 0x0000000400007c02 */ /* 0x000fce0008000f00 */
.L_x_116:
[----:B-1----:R1:W2:Y:S02]  /*79a0*/  SYNCS.PHASECHK.TRANS64.TRYWAIT P0, [R0+URZ], R2 ;  /* 0x00000002000075a7 */ /* 0x0022a400080011ff */
[----:B--2---:R-:W-:Y:S05]  /*79b0*/  @!P0 NANOSLEEP.SYNCS 0x989680 ;  /* 0x009896800000895d */ /* 0x004fea0003900000 */
[----:B------:R-:W2:Y:S02]  /*79c0*/  @!P0 SYNCS.PHASECHK.TRANS64 P0, [R0+URZ], R2 ;  /* 0x00000002000085a7 */ /* 0x000ea400080010ff */
[----:B--2---:R-:W-:Y:S05]  /*79d0*/  @!P0 BRA `(.L_x_116) ;  /* 0xfffffffc00f08947 */ /* 0x004fea000383ffff */
[----:B------:R-:W-:Y:S05]  /*79e0*/  BRA `(.L_x_117) ;  /* 0xffffffac003c7947 */ /* 0x000fea000383ffff */
.L_x_44:
[----:B------:R-:W-:-:S07]  /*79f0*/  MOV R0, UR5 ;  /* 0x0000000500007c02 */ /* 0x000fce0008000f00 */
.L_x_118:
[----:B-1----:R1:W2:Y:S02]  /*7a00*/  SYNCS.PHASECHK.TRANS64.TRYWAIT P0, [R0+URZ], R3 ;  /* 0x00000003000075a7 */ /* 0x0022a400080011ff */
[----:B--2---:R-:W-:Y:S05]  /*7a10*/  @!P0 NANOSLEEP.SYNCS 0x989680 ;  /* 0x009896800000895d */ /* 0x004fea0003900000 */
[----:B------:R-:W2:Y:S02]  /*7a20*/  @!P0 SYNCS.PHASECHK.TRANS64 P0, [R0+URZ], R3 ;  /* 0x00000003000085a7 */ /* 0x000ea400080010ff */
[----:B--2---:R-:W-:Y:S05]  /*7a30*/  @!P0 BRA `(.L_x_118) ;  /* 0xfffffffc00f08947 */ /* 0x004fea000383ffff */
[----:B------:R-:W-:Y:S05]  /*7a40*/  BRA `(.L_x_119) ;  /* 0xffffffac00487947 */ /* 0x000fea000383ffff */
.L_x_45:
[----:B------:R-:W-:-:S07]  /*7a50*/  MOV R0, UR5 ;  /* 0x0000000500007c02 */ /* 0x000fce0008000f00 */
.L_x_120:
[----:B-1----:R1:W2:Y:S02]  /*7a60*/  SYNCS.PHASECHK.TRANS64.TRYWAIT P0, [R0+URZ], R3 ;  /* 0x00000003000075a7 */ /* 0x0022a400080011ff */
[----:B--2---:R-:W-:Y:S05]  /*7a70*/  @!P0 NANOSLEEP.SYNCS 0x989680 ;  /* 0x009896800000895d */ /* 0x004fea0003900000 */
[----:B------:R-:W2:Y:S02]  /*7a80*/  @!P0 SYNCS.PHASECHK.TRANS64 P0, [R0+URZ], R3 ;  /* 0x00000003000085a7 */ /* 0x000ea400080010ff */
[----:B--2---:R-:W-:Y:S05]  /*7a90*/  @!P0 BRA `(.L_x_120) ;  /* 0xfffffffc00f08947 */ /* 0x004fea000383ffff */
[----:B------:R-:W-:Y:S05]  /*7aa0*/  BRA `(.L_x_121) ;  /* 0xffffffac00547947 */ /* 0x000fea000383ffff */
.L_x_48:
[----:B--2---:R2:W3:Y:S02]  /*7ab0*/  SYNCS.PHASECHK.TRANS64.TRYWAIT P0, [R2+URZ+0xd0], R4 ;  /* 0x0000d004020075a7 */ /* 0x0044e400080011ff */
[----:B---3--:R-:W-:Y:S05]  /*7ac0*/  @!P0 NANOSLEEP.SYNCS 0x989680 ;  /* 0x009896800000895d */ /* 0x008fea0003900000 */
[----:B------:R-:W3:Y:S02]  /*7ad0*/  @!P0 SYNCS.PHASECHK.TRANS64 P0, [R2+URZ+0xd0], R4 ;  /* 0x0000d004020085a7 */ /* 0x000ee400080010ff */
[----:B---3--:R-:W-:Y:S05]  /*7ae0*/  @!P0 BRA `(.L_x_48) ;  /* 0xfffffffc00f08947 */ /* 0x008fea000383ffff */
[----:B------:R-:W-:Y:S05]  /*7af0*/  BRA `(.L_x_122) ;  /* 0xffffffac00b07947 */ /* 0x000fea000383ffff */
.L_x_49:
[----:B------:R-:W-:-:S07]  /*7b00*/  MOV R2, UR4 ;  /* 0x0000000400027c02 */ /* 0x000fce0008000f00 */
.L_x_123:
[----:B--2---:R2:W3:Y:S02]  /*7b10*/  SYNCS.PHASECHK.TRANS64.TRYWAIT P0, [R2+URZ+0x80], R5 ;  /* 0x00008005020075a7 */ /* 0x0044e400080011ff */
[----:B---3--:R-:W-:Y:S05]  /*7b20*/  @!P0 NANOSLEEP.SYNCS 0x989680 ;  /* 0x009896800000895d */ /* 0x008fea0003900000 */
[----:B------:R-:W3:Y:S02]  /*7b30*/  @!P0 SYNCS.PHASECHK.TRANS64 P0, [R2+URZ+0x80], R5 ;  /* 0x00008005020085a7 */ /* 0x000ee400080010ff */
[----:B---3--:R-:W-:Y:S05]  /*7b40*/  @!P0 BRA `(.L_x_123) ;  /* 0xfffffffc00f08947 */ /* 0x008fea000383ffff */
[----:B------:R-:W-:Y:S05]  /*7b50*/  BRA `(.L_x_124) ;  /* 0xffffffac00c07947 */ /* 0x000fea000383ffff */
.L_x_50:
[----:B--2---:R2:W3:Y:S02]  /*7b60*/  SYNCS.PHASECHK.TRANS64.TRYWAIT P1, [R2+URZ+0x70], R4 ;  /* 0x00007004020075a7 */ /* 0x0044e400080211ff */
[----:B---3--:R-:W-:Y:S05]  /*7b70*/  @!P1 NANOSLEEP.SYNCS 0x989680 ;  /* 0x009896800000995d */ /* 0x008fea0003900000 */
[----:B------:R-:W3:Y:S02]  /*7b80*/  @!P1 SYNCS.PHASECHK.TRANS64 P1, [R2+URZ+0x70], R4 ;  /* 0x00007004020095a7 */ /* 0x000ee400080210ff */
[----:B---3--:R-:W-:Y:S05]  /*7b90*/  @!P1 BRA `(.L_x_50) ;  /* 0xfffffffc00f09947 */ /* 0x008fea000383ffff */
[----:B------:R-:W-:Y:S05]  /*7ba0*/  BRA `(.L_x_125) ;  /* 0xffffffac00f07947 */ /* 0x000fea000383ffff */
.L_x_53:
[----:B------:R-:W-:-:S07]  /*7bb0*/  MOV R0, UR4 ;  /* 0x0000000400007c02 */ /* 0x000fce0008000f00 */
.L_x_126:
[----:B--2---:R2:W3:Y:S02]  /*7bc0*/  SYNCS.PHASECHK.TRANS64.TRYWAIT P0, [R0+URZ+0x80], R2 ;  /* 0x00008002000075a7 */ /* 0x0044e400080011ff */
[----:B---3--:R-:W-:Y:S05]  /*7bd0*/  @!P0 NANOSLEEP.SYNCS 0x989680 ;  /* 0x009896800000895d */ /* 0x008fea0003900000 */
[----:B------:R-:W3:Y:S02]  /*7be0*/  @!P0 SYNCS.PHASECHK.TRANS64 P0, [R0+URZ+0x80], R2 ;  /* 0x00008002000085a7 */ /* 0x000ee400080010ff */
[----:B---3--:R-:W-:Y:S05]  /*7bf0*/  @!P0 BRA `(.L_x_126) ;  /* 0xfffffffc00f08947 */ /* 0x008fea000383ffff */
[----:B------:R-:W-:Y:S05]  /*7c00*/  BRA `(.L_x_52) ;  /* 0xffffffb000447947 */ /* 0x000fea000383ffff */
.L_x_60:
[----:B-1----:R1:W2:Y:S02]  /*7c10*/  SYNCS.PHASECHK.TRANS64.TRYWAIT P1, [R0+URZ+0x70], R2 ;  /* 0x00007002000075a7 */ /* 0x0022a400080211ff */
[----:B--2---:R-:W-:Y:S05]  /*7c20*/  @!P1 NANOSLEEP.SYNCS 0x989680 ;  /* 0x009896800000995d */ /* 0x004fea0003900000 */
[----:B------:R-:W2:Y:S02]  /*7c30*/  @!P1 SYNCS.PHASECHK.TRANS64 P1, [R0+URZ+0x70], R2 ;  /* 0x00007002000095a7 */ /* 0x000ea400080210ff */
[----:B--2---:R-:W-:Y:S05]  /*7c40*/  @!P1 BRA `(.L_x_60) ;  /* 0xfffffffc00f09947 */ /* 0x004fea000383ffff */
[----:B------:R-:W-:Y:S05]  /*7c50*/  BRA `(.L_x_127) ;  /* 0xffffffb400a87947 */ /* 0x000fea000383ffff */
.L_x_61:
[----:B------:R-:W-:-:S07]  /*7c60*/  MOV R2, UR23 ;  /* 0x0000001700027c02 */ /* 0x000fce0008000f00 */
.L_x_128:
[----:B-1----:R1:W2:Y:S02]  /*7c70*/  SYNCS.PHASECHK.TRANS64.TRYWAIT P0, [R2+URZ+0xb0], R0 ;  /* 0x0000b000020075a7 */ /* 0x0022a400080011ff */
[----:B--2---:R-:W-:Y:S05]  /*7c80*/  @!P0 NANOSLEEP.SYNCS 0x989680 ;  /* 0x009896800000895d */ /* 0x004fea0003900000 */
[----:B------:R-:W2:Y:S02]  /*7c90*/  @!P0 SYNCS.PHASECHK.TRANS64 P0, [R2+URZ+0xb0], R0 ;  /* 0x0000b000020085a7 */ /* 0x000ea400080010ff */
[----:B--2---:R-:W-:Y:S05]  /*7ca0*/  @!P0 BRA `(.L_x_128) ;  /* 0xfffffffc00f08947 */ /* 0x004fea000383ffff */
[----:B------:R-:W-:Y:S05]  /*7cb0*/  BRA `(.L_x_129) ;  /* 0xffffffb400f87947 */ /* 0x000fea000383ffff */
.L_x_64:
[----:B------:R-:W-:Y:S07]  /*7cc0*/  MOV R0, UR5 ;  /* 0x0000000500007c02 */ /* 0x000fee0008000f00 */
.L_x_130:
[----:B-1----:R1:W2:Y:S02]  /*7cd0*/  SYNCS.PHASECHK.TRANS64.TRYWAIT P0, [R0+URZ], R2 ;  /* 0x00000002000075a7 */ /* 0x0022a400080011ff */
[----:B--2---:R-:W-:Y:S05]  /*7ce0*/  @!P0 NANOSLEEP.SYNCS 0x989680 ;  /* 0x009896800000895d */ /* 0x004fea0003900000 */
[----:B------:R-:W2:Y:S02]  /*7cf0*/  @!P0 SYNCS.PHASECHK.TRANS64 P0, [R0+URZ], R2 ;  /* 0x00000002000085a7 */ /* 0x000ea400080010ff */
[----:B--2---:R-:W-:Y:S05]  /*7d00*/  @!P0 BRA `(.L_x_130) ;  /* 0xfffffffc00f08947 */ /* 0x004fea000383ffff */
[----:B------:R-:W-:Y:S05]  /*7d10*/  BRA `(.L_x_63) ;  /* 0xffffffb800147947 */ /* 0x000fea000383ffff */
.L_x_67:
[----:B------:R-:W-:-:S07]  /*7d20*/  MOV R0, UR4 ;  /* 0x0000000400007c02 */ /* 0x000fce0008000f00 */
.L_x_131:
[----:B--2---:R2:W4:Y:S02]  /*7d30*/  SYNCS.PHASECHK.TRANS64.TRYWAIT P0, [R0+URZ], R2 ;  /* 0x00000002000075a7 */ /* 0x00452400080011ff */
[----:B----4-:R-:W-:Y:S05]  /*7d40*/  @!P0 NANOSLEEP.SYNCS 0x989680 ;  /* 0x009896800000895d */ /* 0x010fea0003900000 */
[----:B------:R-:W4:Y:S02]  /*7d50*/  @!P0 SYNCS.PHASECHK.TRANS64 P0, [R0+URZ], R2 ;  /* 0x00000002000085a7 */ /* 0x000f2400080010ff */
[----:B----4-:R-:W-:Y:S05]  /*7d60*/  @!P0 BRA `(.L_x_131) ;  /* 0xfffffffc00f08947 */ /* 0x010fea000383ffff */
[----:B------:R-:W-:Y:S05]  /*7d70*/  BRA `(.L_x_132) ;  /* 0xffffffb800c87947 */ /* 0x000fea000383ffff */
.L_x_68:
[----:B------:R-:W-:-:S07]  /*7d80*/  MOV R0, UR5 ;  /* 0x0000000500007c02 */ /* 0x000fce0008000f00 */
.L_x_133:
[----:B-1----:R1:W2:Y:S02]  /*7d90*/  SYNCS.PHASECHK.TRANS64.TRYWAIT P0, [R0+URZ], R3 ;  /* 0x00000003000075a7 */ /* 0x0022a400080011ff */
[----:B--2---:R-:W-:Y:S05]  /*7da0*/  @!P0 NANOSLEEP.SYNCS 0x989680 ;  /* 0x009896800000895d */ /* 0x004fea0003900000 */
[----:B------:R-:W2:Y:S02]  /*7db0*/  @!P0 SYNCS.PHASECHK.TRANS64 P0, [R0+URZ], R3 ;  /* 0x00000003000085a7 */ /* 0x000ea400080010ff */
[----:B--2---:R-:W-:Y:S05]  /*7dc0*/  @!P0 BRA `(.L_x_133) ;  /* 0xfffffffc00f08947 */ /* 0x004fea000383ffff */
[----:B------:R-:W-:Y:S05]  /*7dd0*/  BRA `(.L_x_134) ;  /* 0xffffffb800d47947 */ /* 0x000fea000383ffff */
.L_x_69:
[----:B------:R-:W-:-:S07]  /*7de0*/  MOV R0, UR5 ;  /* 0x0000000500007c02 */ /* 0x000fce0008000f00 */
.L_x_135:
[----:B-1----:R1:W2:Y:S02]  /*7df0*/  SYNCS.PHASECHK.TRANS64.TRYWAIT P0, [R0+URZ], R3 ;  /* 0x00000003000075a7 */ /* 0x0022a400080011ff */
[----:B--2---:R-:W-:Y:S05]  /*7e00*/  @!P0 NANOSLEEP.SYNCS 0x989680 ;  /* 0x009896800000895d */ /* 0x004fea0003900000 */
[----:B------:R-:W2:Y:S02]  /*7e10*/  @!P0 SYNCS.PHASECHK.TRANS64 P0, [R0+URZ], R3 ;  /* 0x00000003000085a7 */ /* 0x000ea400080010ff */
[----:B--2---:R-:W-:Y:S05]  /*7e20*/  @!P0 BRA `(.L_x_135) ;  /* 0xfffffffc00f08947 */ /* 0x004fea000383ffff */
[----:B------:R-:W-:Y:S05]  /*7e30*/  BRA `(.L_x_136) ;  /* 0xffffffb800e07947 */ /* 0x000fea000383ffff */
.L_x_70:
[----:B-1----:R-:W-:-:S07]  /*7e40*/  MOV R0, UR4 ;  /* 0x0000000400007c02 */ /* 0x002fce0008000f00 */
.L_x_137:
[----:B-1----:R1:W2:Y:S02]  /*7e50*/  SYNCS.PHASECHK.TRANS64.TRYWAIT P0, [R0+URZ], R2 ;  /* 0x00000002000075a7 */ /* 0x0022a400080011ff */
[----:B--2---:R-:W-:Y:S05]  /*7e60*/  @!P0 NANOSLEEP.SYNCS 0x989680 ;  /* 0x009896800000895d */ /* 0x004fea0003900000 */
[----:B------:R-:W2:Y:S02]  /*7e70*/  @!P0 SYNCS.PHASECHK.TRANS64 P0, [R0+URZ], R2 ;  /* 0x00000002000085a7 */ /* 0x000ea400080010ff */
[----:B--2---:R-:W-:Y:S05]  /*7e80*/  @!P0 BRA `(.L_x_137) ;  /* 0xfffffffc00f08947 */ /* 0x004fea000383ffff */
[----:B------:R-:W-:Y:S05]  /*7e90*/  BRA `(.L_x_138) ;  /* 0xffffffb800ec7947 */ /* 0x000fea000383ffff */
.L_x_75:
[----:B--2---:R2:W3:Y:S02]  /*7ea0*/  SYNCS.PHASECHK.TRANS64.TRYWAIT P0, [R8+URZ+0x70], R0 ;  /* 0x00007000080075a7 */ /* 0x0044e400080011ff */
[----:B---3--:R-:W-:Y:S05]  /*7eb0*/  @!P0 NANOSLEEP.SYNCS 0x989680 ;  /* 0x009896800000895d */ /* 0x008fea0003900000 */
[----:B------:R-:W3:Y:S02]  /*7ec0*/  @!P0 SYNCS.PHASECHK.TRANS64 P0, [R8+URZ+0x70], R0 ;  /* 0x00007000080085a7 */ /* 0x000ee400080010ff */
[----:B---3--:R-:W-:Y:S05]  /*7ed0*/  @!P0 BRA `(.L_x_75) ;  /* 0xfffffffc00f08947 */ /* 0x008fea000383ffff */
[----:B------:R-:W-:Y:S05]  /*7ee0*/  BRA `(.L_x_139) ;  /* 0xffffffc000187947 */ /* 0x000fea000383ffff */
.L_x_78:
[----:B--2---:R-:W-:Y:S07]  /*7ef0*/  MOV R0, UR21 ;  /* 0x0000001500007c02 */ /* 0x004fee0008000f00 */
.L_x_140:
[----:B--2---:R2:W3:Y:S02]  /*7f00*/  SYNCS.PHASECHK.TRANS64.TRYWAIT P1, [R0+URZ+0x68], R2 ;  /* 0x00006802000075a7 */ /* 0x0044e400080211ff */
[----:B---3--:R-:W-:Y:S05]  /*7f10*/  @!P1 NANOSLEEP.SYNCS 0x989680 ;  /* 0x009896800000995d */ /* 0x008fea0003900000 */
[----:B------:R-:W3:Y:S02]  /*7f20*/  @!P1 SYNCS.PHASECHK.TRANS64 P1, [R0+URZ+0x68], R2 ;  /* 0x00006802000095a7 */ /* 0x000ee400080210ff */
[----:B---3--:R-:W-:Y:S05]  /*7f30*/  @!P1 BRA `(.L_x_140) ;  /* 0xfffffffc00f09947 */ /* 0x008fea000383ffff */
[----:B------:R-:W-:Y:S05]  /*7f40*/  BRA `(.L_x_77) ;  /* 0xffffffc400947947 */ /* 0x000fea000383ffff */
.L_x_81:
[----:B--2---:R-:W-:Y:S07]  /*7f50*/  MOV R0, UR21 ;  /* 0x0000001500007c02 */ /* 0x004fee0008000f00 */
.L_x_141:
[----:B--2---:R2:W3:Y:S02]  /*7f60*/  SYNCS.PHASECHK.TRANS64.TRYWAIT P0, [R0+URZ+0x50], R4 ;  /* 0x00005004000075a7 */ /* 0x0044e400080011ff */
[----:B---3--:R-:W-:Y:S05]  /*7f70*/  @!P0 NANOSLEEP.SYNCS 0x989680 ;  /* 0x009896800000895d */ /* 0x008fea0003900000 */
[----:B------:R-:W3:Y:S02]  /*7f80*/  @!P0 SYNCS.PHASECHK.TRANS64 P0, [R0+URZ+0x50], R4 ;  /* 0x00005004000085a7 */ /* 0x000ee400080010ff */
[----:B---3--:R-:W-:Y:S05]  /*7f90*/  @!P0 BRA `(.L_x_141) ;  /* 0xfffffffc00f08947 */ /* 0x008fea000383ffff */
[----:B------:R-:W-:Y:S05]  /*7fa0*/  BRA `(.L_x_142) ;  /* 0xffffffc400ec7947 */ /* 0x000fea000383ffff */
.L_x_82:
[----:B------:R-:W-:Y:S07]  /*7fb0*/  MOV R0, UR21 ;  /* 0x0000001500007c02 */ /* 0x000fee0008000f00 */
.L_x_143:
[----:B--2---:R2:W3:Y:S02]  /*7fc0*/  SYNCS.PHASECHK.TRANS64.TRYWAIT P0, [R0+URZ+0x58], R4 ;  /* 0x00005804000075a7 */ /* 0x0044e400080011ff */
[----:B---3--:R-:W-:Y:S05]  /*7fd0*/  @!P0 NANOSLEEP.SYNCS 0x989680 ;  /* 0x009896800000895d */ /* 0x008fea0003900000 */
[----:B------:R-:W3:Y:S02]  /*7fe0*/  @!P0 SYNCS.PHASECHK.TRANS64 P0, [R0+URZ+0x58], R4 ;  /* 0x00005804000085a7 */ /* 0x000ee400080010ff */
[----:B---3--:R-:W-:Y:S05]  /*7ff0*/  @!P0 BRA `(.L_x_143) ;  /* 0xfffffffc00f08947 */ /* 0x008fea000383ffff */
[----:B------:R-:W-:Y:S05]  /*8000*/  BRA `(.L_x_144) ;  /* 0xffffffc800307947 */ /* 0x000fea000383ffff */
.L_x_84:
[----:B------:R-:W-:-:S07]  /*8010*/  MOV R0, UR21 ;  /* 0x0000001500007c02 */ /* 0x000fce0008000f00 */
.L_x_145:
[----:B---3--:R3:W4:Y:S02]  /*8020*/  SYNCS.PHASECHK.TRANS64.TRYWAIT P0, [R0+URZ+0x50], R2 ;  /* 0x00005002000075a7 */ /* 0x00872400080011ff */
[----:B----4-:R-:W-:Y:S05]  /*8030*/  @!P0 NANOSLEEP.SYNCS 0x989680 ;  /* 0x009896800000895d */ /* 0x010fea0003900000 */
[----:B------:R-:W4:Y:S02]  /*8040*/  @!P0 SYNCS.PHASECHK.TRANS64 P0, [R0+URZ+0x50], R2 ;  /* 0x00005002000085a7 */ /* 0x000f2400080010ff */
[----:B----4-:R-:W-:Y:S05]  /*8050*/  @!P0 BRA `(.L_x_145) ;  /* 0xfffffffc00f08947 */ /* 0x010fea000383ffff */
[----:B------:R-:W-:Y:S05]  /*8060*/  BRA `(.L_x_146) ;  /* 0xffffffc800a47947 */ /* 0x000fea000383ffff */
.L_x_86:
[----:B-1----:R1:W2:Y:S02]  /*8070*/  SYNCS.PHASECHK.TRANS64.TRYWAIT P0, [R3+URZ+0x70], R0 ;  /* 0x00007000030075a7 */ /* 0x0022a400080011ff */
[----:B--2---:R-:W-:Y:S05]  /*8080*/  @!P0 NANOSLEEP.SYNCS 0x989680 ;  /* 0x009896800000895d */ /* 0x004fea0003900000 */
[----:B------:R-:W2:Y:S02]  /*8090*/  @!P0 SYNCS.PHASECHK.TRANS64 P0, [R3+URZ+0x70], R0 ;  /* 0x00007000030085a7 */ /* 0x000ea400080010ff */
[----:B--2---:R-:W-:Y:S05]  /*80a0*/  @!P0 BRA `(.L_x_86) ;  /* 0xfffffffc00f08947 */ /* 0x004fea000383ffff */
[----:B------:R-:W-:Y:S05]  /*80b0*/  BRA `(.L_x_147) ;  /* 0xffffffcc00647947 */ /* 0x000fea000383ffff */
.L_x_97:
[----:B-1----:R1:W2:Y:S02]  /*80c0*/  SYNCS.PHASECHK.TRANS64.TRYWAIT P1, [R3+URZ+0x40], R0 ;  /* 0x00004000030075a7 */ /* 0x0022a400080211ff */
[----:B--2---:R-:W-:Y:S05]  /*80d0*/  @!P1 NANOSLEEP.SYNCS 0x989680 ;  /* 0x009896800000995d */ /* 0x004fea0003900000 */
[----:B------:R-:W2:Y:S02]  /*80e0*/  @!P1 SYNCS.PHASECHK.TRANS64 P1, [R3+URZ+0x40], R0 ;  /* 0x00004000030095a7 */ /* 0x000ea400080210ff */
[----:B--2---:R-:W-:Y:S05]  /*80f0*/  @!P1 BRA `(.L_x_97) ;  /* 0xfffffffc00f09947 */ /* 0x004fea000383ffff */
[----:B------:R-:W-:Y:S05]  /*8100*/  BRA `(.L_x_96) ;  /* 0xffffffd800d47947 */ /* 0x000fea000383ffff */
.L_x_99:
[----:B-1----:R1:W2:Y:S02]  /*8110*/  SYNCS.PHASECHK.TRANS64.TRYWAIT P0, [R43+URZ+0x90], R4 ;  /* 0x000090042b0075a7 */ /* 0x0022a400080011ff */
[----:B--2---:R-:W-:Y:S05]  /*8120*/  @!P0 NANOSLEEP.SYNCS 0x989680 ;  /* 0x009896800000895d */ /* 0x004fea0003900000 */
[----:B------:R-:W2:Y:S02]  /*8130*/  @!P0 SYNCS.PHASECHK.TRANS64 P0, [R43+URZ+0x90], R4 ;  /* 0x000090042b0085a7 */ /* 0x000ea400080010ff */
[----:B--2---:R-:W-:Y:S05]  /*8140*/  @!P0 BRA `(.L_x_99) ;  /* 0xfffffffc00f08947 */ /* 0x004fea000383ffff */
[----:B------:R-:W-:Y:S05]  /*8150*/  BRA `(.L_x_98) ;  /* 0xffffffdc00287947 */ /* 0x000fea000383ffff */
.L_x_107:
[----:B--2---:R2:W3:Y:S02]  /*8160*/  SYNCS.PHASECHK.TRANS64.TRYWAIT P0, [R3+URZ+0x40], R0 ;  /* 0x00004000030075a7 */ /* 0x0044e400080011ff */
[----:B---3--:R-:W-:Y:S05]  /*8170*/  @!P0 NANOSLEEP.SYNCS 0x989680 ;  /* 0x009896800000895d */ /* 0x008fea0003900000 */
[----:B------:R-:W3:Y:S02]  /*8180*/  @!P0 SYNCS.PHASECHK.TRANS64 P0, [R3+URZ+0x40], R0 ;  /* 0x00004000030085a7 */ /* 0x000ee400080010ff */
[----:B---3--:R-:W-:Y:S05]  /*8190*/  @!P0 BRA `(.L_x_107) ;  /* 0xfffffffc00f08947 */ /* 0x008fea000383ffff */
[----:B------:R-:W-:Y:S05]  /*81a0*/  BRA `(.L_x_106) ;  /* 0xffffffe8001c7947 */ /* 0x000fea000383ffff */
        .weak           $__internal_0_$__cuda_sm10x_tcgen05_guardrail_trap_col_being_dealloced_not_returned_by_alloc
        .type           $__internal_0_$__cuda_sm10x_tcgen05_guardrail_trap_col_being_dealloced_not_returned_by_alloc,@function
        .size           $__internal_0_$__cuda_sm10x_tcgen05_guardrail_trap_col_being_dealloced_not_returned_by_alloc,($__internal_1_$__cuda_sm10x_tcgen05_guardrail_trap_phase_invalid_during_alloc - $__internal_0_$__cuda_sm10x_tcgen05_guardrail_trap_col_being_dealloced_not_returned_by_alloc)
$__internal_0_$__cuda_sm10x_tcgen05_guardrail_trap_col_being_dealloced_not_returned_by_alloc:
[----:B------:R-:W-:Y:S05]  /*81b0*/  BPT.TRAP 0x1 ;  /* 0x000000040000795c */ /* 0x000fea0000300000 */
[----:B------:R-:W-:-:S04]  /*81c0*/  HFMA2 R3, -RZ, RZ, 0, 0 ;  /* 0x00000000ff037431 */ /* 0x000fc800000001ff */
[----:B------:R-:W-:Y:S05]  /*81d0*/  RET.REL.NODEC R2 `(_ZN7cutlass13device_kernelINS_4gemm6kernel13GemmUniversalIN4cute5tupleIJiiiiEEENS1_10collective13CollectiveMmaINS1_35MainloopSm100TmaUmmaWarpSpecializedILi4ELi2ELi4ENS5_IJNS4_1CILi2EEENSA_ILi1EEESC_EEEEENS5_IJNSA_ILi64EEENSA_ILi128EEESF_EEEaNS5_IJlSC_lEEEaSI_NS4_8TiledMMAINS4_8MMA_AtomIJNS4_15SM100_MMA_S8_SSIaaiLi64ELi128ELNS4_4UMMA5MajorE0ELSN_0ELNSM_8SaturateE0EEEEEENS4_6LayoutINS5_IJSC_SC_SC_EEENS5_IJNSA_ILi0EEEST_ST_EEEEENS5_IJNS4_10UnderscoreESW_SW_EEEEENS4_13SM90_TMA_LOADENS4_14ComposedLayoutINS4_7SwizzleILi2ELi4ELi3EEENS4_18smem_ptr_flag_bitsILi8EEENSR_INS5_IJNSA_ILi8EEESF_EEENS5_IJSF_SC_EEEEEEEvNS4_8identityENS4_23SM90_TMA_LOAD_MULTICASTES19_vS1A_EENS_8epilogue10collective18CollectiveEpilogueINS1D_23Sm100TmaWarpSpecializedILi2ELi2ELi32ELb0ELb0EEEJSH_NS5_IJNSR_ISF_SC_EES1I_EEEaSI_aSI_NS1D_6fusion15FusionCallbacksIS1H_NS1K_17LinearCombinationIaiaiLNS_15FloatRoundStyleE2EEESH_S1J_JEEENS4_5SM1004TMEM4LOAD26SM100_TMEM_LOAD_16dp32b32xESZ_S19_NS4_39AutoVectorizingCopyWithAssumedAlignmentILi128EEENS4_14SM90_TMA_STOREES19_S1V_S1V_EEEvvEEEEvNT_6ParamsE) ;  /* 0xffffff7c02887950 */ /* 0x000fea0003c3ffff */
        .weak           $__internal_1_$__cuda_sm10x_tcgen05_guardrail_trap_phase_invalid_during_alloc
        .type           $__internal_1_$__cuda_sm10x_tcgen05_guardrail_trap_phase_invalid_during_alloc,@function
        .size           $__internal_1_$__cuda_sm10x_tcgen05_guardrail_trap_phase_invalid_during_alloc,($__internal_2_$__cuda_sm10x_tcgen05_guardrail_trap_unallocated_columns_being_dealloced - $__internal_1_$__cuda_sm10x_tcgen05_guardrail_trap_phase_invalid_during_alloc)
$__internal_1_$__cuda_sm10x_tcgen05_guardrail_trap_phase_invalid_during_alloc:
[----:B------:R-:W-:Y:S05]  /*81e0*/  BPT.TRAP 0x1 ;  /* 0x000000040000795c */ /* 0x000fea0000300000 */
[----:B------:R-:W-:-:S04]  /*81f0*/  MOV R5, 0x0 ;  /* 0x0000000000057802 */ /* 0x000fc80000000f00 */
[----:B------:R-:W-:Y:S05]  /*8200*/  RET.REL.NODEC R4 `(_ZN7cutlass13device_kernelINS_4gemm6kernel13GemmUniversalIN4cute5tupleIJiiiiEEENS1_10collective13CollectiveMmaINS1_35MainloopSm100TmaUmmaWarpSpecializedILi4ELi2ELi4ENS5_IJNS4_1CILi2EEENSA_ILi1EEESC_EEEEENS5_IJNSA_ILi64EEENSA_ILi128EEESF_EEEaNS5_IJlSC_lEEEaSI_NS4_8TiledMMAINS4_8MMA_AtomIJNS4_15SM100_MMA_S8_SSIaaiLi64ELi128ELNS4_4UMMA5MajorE0ELSN_0ELNSM_8SaturateE0EEEEEENS4_6LayoutINS5_IJSC_SC_SC_EEENS5_IJNSA_ILi0EEEST_ST_EEEEENS5_IJNS4_10UnderscoreESW_SW_EEEEENS4_13SM90_TMA_LOADENS4_14ComposedLayoutINS4_7SwizzleILi2ELi4ELi3EEENS4_18smem_ptr_flag_bitsILi8EEENSR_INS5_IJNSA_ILi8EEESF_EEENS5_IJSF_SC_EEEEEEEvNS4_8identityENS4_23SM90_TMA_LOAD_MULTICASTES19_vS1A_EENS_8epilogue10collective18CollectiveEpilogueINS1D_23Sm100TmaWarpSpecializedILi2ELi2ELi32ELb0ELb0EEEJSH_NS5_IJNSR_ISF_SC_EES1I_EEEaSI_aSI_NS1D_6fusion15FusionCallbacksIS1H_NS1K_17LinearCombinationIaiaiLNS_15FloatRoundStyleE2EEESH_S1J_JEEENS4_5SM1004TMEM4LOAD26SM100_TMEM_LOAD_16dp32b32xESZ_S19_NS4_39AutoVectorizingCopyWithAssumedAlignmentILi128EEENS4_14SM90_TMA_STOREES19_S1V_S1V_EEEvvEEEEvNT_6ParamsE) ;  /* 0xffffff7c047c7950 */ /* 0x000fea0003c3ffff */
        .weak           $__internal_2_$__cuda_sm10x_tcgen05_guardrail_trap_unallocated_columns_being_dealloced
        .type           $__internal_2_$__cuda_sm10x_tcgen05_guardrail_trap_unallocated_columns_being_dealloced,@function
        .size           $__internal_2_$__cuda_sm10x_tcgen05_guardrail_trap_unallocated_columns_being_dealloced,(.L_x_149 - $__internal_2_$__cuda_sm10x_tcgen05_guardrail_trap_unallocated_columns_being_dealloced)
$__internal_2_$__cuda_sm10x_tcgen05_guardrail_trap_unallocated_columns_being_dealloced:
[----:B------:R-:W-:Y:S05]  /*8210*/  BPT.TRAP 0x1 ;  /* 0x000000040000795c */ /* 0x000fea0000300000 */
[----:B------:R-:W-:-:S04]  /*8220*/  HFMA2 R3, -RZ, RZ, 0, 0 ;  /* 0x00000000ff037431 */ /* 0x000fc800000001ff */
[----:B------:R-:W-:Y:S05]  /*8230*/  RET.REL.NODEC R2 `(_ZN7cutlass13device_kernelINS_4gemm6kernel13GemmUniversalIN4cute5tupleIJiiiiEEENS1_10collective13CollectiveMmaINS1_35MainloopSm100TmaUmmaWarpSpecializedILi4ELi2ELi4ENS5_IJNS4_1CILi2EEENSA_ILi1EEESC_EEEEENS5_IJNSA_ILi64EEENSA_ILi128EEESF_EEEaNS5_IJlSC_lEEEaSI_NS4_8TiledMMAINS4_8MMA_AtomIJNS4_15SM100_MMA_S8_SSIaaiLi64ELi128ELNS4_4UMMA5MajorE0ELSN_0ELNSM_8SaturateE0EEEEEENS4_6LayoutINS5_IJSC_SC_SC_EEENS5_IJNSA_ILi0EEEST_ST_EEEEENS5_IJNS4_10UnderscoreESW_SW_EEEEENS4_13SM90_TMA_LOADENS4_14ComposedLayoutINS4_7SwizzleILi2ELi4ELi3EEENS4_18smem_ptr_flag_bitsILi8EEENSR_INS5_IJNSA_ILi8EEESF_EEENS5_IJSF_SC_EEEEEEEvNS4_8identityENS4_23SM90_TMA_LOAD_MULTICASTES19_vS1A_EENS_8epilogue10collective18CollectiveEpilogueINS1D_23Sm100TmaWarpSpecializedILi2ELi2ELi32ELb0ELb0EEEJSH_NS5_IJNSR_ISF_SC_EES1I_EEEaSI_aSI_NS1D_6fusion15FusionCallbacksIS1H_NS1K_17LinearCombinationIaiaiLNS_15FloatRoundStyleE2EEESH_S1J_JEEENS4_5SM1004TMEM4LOAD26SM100_TMEM_LOAD_16dp32b32xESZ_S19_NS4_39AutoVectorizingCopyWithAssumedAlignmentILi128EEENS4_14SM90_TMA_STOREES19_S1V_S1V_EEEvvEEEEvNT_6ParamsE) ;  /* 0xffffff7c02707950 */ /* 0x000fea0003c3ffff */
.L_x_148:
[----:B------:R-:W-:-:S00]  /*8240*/  BRA `(.L_x_148) ;  /* 0xfffffffc00fc7947 */ /* 0x000fc0000383ffff */
[----:B------:R-:W-:-:S00]  /*8250*/  NOP ;  /* 0x0000000000007918 */ /* 0x000fc00000000000 */
        /* <DEDUP_REMOVED lines=10> */
.L_x_149:


//--------------------- .nv.global.init           --------------------------
	.section	.nv.global.init,"aw",@progbits
.nv.global.init:
	.type		$str$27,@object
	.size		$str$27,($str$28 - $str$27)
$str$27:
        /*0000*/ 	.byte	0x28, 0x61, 0x64, 0x64, 0x72, 0x65, 0x73, 0x73, 0x20, 0x26, 0x20, 0x6d, 0x61, 0x73, 0x6b, 0x29
        /*0010*/ 	.byte	0x20, 0x3d, 0x3d, 0x20, 0x30, 0x00
	.type		$str$28,@object
	.size		$str$28,($str$26 - $str$28)
$str$28:
        /*0016*/ 	.byte	0x2f, 0x74, 0x6d, 0x70, 0x2f, 0x63, 0x75, 0x74, 0x6c, 0x61, 0x73, 0x73, 0x5f, 0x73, 0x77, 0x65
        /*0026*/ 	.byte	0x65, 0x70, 0x5f, 0x73, 0x72, 0x63, 0x2f, 0x69, 0x6e, 0x63, 0x6c, 0x75, 0x64, 0x65, 0x2f, 0x63
        /*0036*/ 	.byte	0x75, 0x74, 0x65, 0x2f, 0x70, 0x6f, 0x69, 0x6e, 0x74, 0x65, 0x72, 0x5f, 0x66, 0x6c, 0x61, 0x67
        /*0046*/ 	.byte	0x67, 0x65, 0x64, 0x2e, 0x68, 0x70, 0x70, 0x00
	.type		$str$26,@object
	.size		$str$26,($str$25 - $str$26)
$str$26:
        /*004e*/ 	.byte	0x2f, 0x74, 0x6d, 0x70, 0x2f, 0x63, 0x75, 0x74, 0x6c, 0x61, 0x73, 0x73, 0x5f, 0x73, 0x77, 0x65
        /*005e*/ 	.byte	0x65, 0x70, 0x5f, 0x73, 0x72, 0x63, 0x2f, 0x69, 0x6e, 0x63, 0x6c, 0x75, 0x64, 0x65, 0x2f, 0x63
        /*006e*/ 	.byte	0x75, 0x74, 0x65, 0x2f, 0x61, 0x74, 0x6f, 0x6d, 0x2f, 0x63, 0x6f, 0x70, 0x79, 0x5f, 0x74, 0x72
        /*007e*/ 	.byte	0x61, 0x69, 0x74, 0x73, 0x5f, 0x73, 0x6d, 0x31, 0x30, 0x30, 0x2e, 0x68, 0x70, 0x70, 0x00
	.type		$str$25,@object
	.size		$str$25,(__unnamed_1 - $str$25)
$str$25:
        /*008d*/ 	.byte	0x28, 0x28, 0x75, 0x69, 0x6e, 0x74, 0x33, 0x32, 0x5f, 0x74, 0x28, 0x74, 0x68, 0x72, 0x65, 0x61
        /*009d*/ 	.byte	0x64, 0x49, 0x64, 0x78, 0x2e, 0x78, 0x29, 0x20, 0x2f, 0x20, 0x33, 0x32, 0x29, 0x20, 0x25, 0x20
        /*00ad*/ 	.byte	0x34, 0x29, 0x20, 0x3d, 0x3d, 0x20, 0x28, 0x28, 0x28, 0x74, 0x6d, 0x65, 0x6d, 0x5f, 0x61, 0x64
        /*00bd*/ 	.byte	0x64, 0x72, 0x20, 0x3e, 0x3e, 0x20, 0x31, 0x36, 0x29, 0x20, 0x2f, 0x20, 0x33, 0x32, 0x29, 0x20
        /*00cd*/ 	.byte	0x25, 0x20, 0x34, 0x29, 0x00
	.type		__unnamed_1,@object
	.size		__unnamed_1,(__unnamed_2 - __unnamed_1)
__unnamed_1:
        /*00d2*/ 	.byte	0x61, 0x75, 0x74, 0x6f, 0x20, 0x63, 0x75, 0x74, 0x65, 0x3a, 0x3a, 0x61, 0x73, 0x5f, 0x70, 0x6f
        /* <DEDUP_REMOVED lines=24> */
        /*0262*/ 	.byte	0x00
	.type		__unnamed_2,@object
	.size		__unnamed_2,(.L_2 - __unnamed_2)
__unnamed_2:
        /* <DEDUP_REMOVED lines=41> */
.L_2:


//--------------------- .nv.shared._ZN7cutlass13device_kernelINS_4gemm6kernel13GemmUniversalIN4cute5tupleIJiiiiEEENS1_10collective13CollectiveMmaINS1_35MainloopSm100TmaUmmaWarpSpecializedILi4ELi2ELi4ENS5_IJNS4_1CILi2EEENSA_ILi1EEESC_EEEEENS5_IJNSA_ILi64EEENSA_ILi128EEESF_EEEaNS5_IJlSC_lEEEaSI_NS4_8TiledMMAINS4_8MMA_AtomIJNS4_15SM100_MMA_S8_SSIaaiLi64ELi128ELNS4_4UMMA5MajorE0ELSN_0ELNSM_8SaturateE0EEEEEENS4_6LayoutINS5_IJSC_SC_SC_EEENS5_IJNSA_ILi0EEEST_ST_EEEEENS5_IJNS4_10UnderscoreESW_SW_EEEEENS4_13SM90_TMA_LOADENS4_14ComposedLayoutINS4_7SwizzleILi2ELi4ELi3EEENS4_18smem_ptr_flag_bitsILi8EEENSR_INS5_IJNSA_ILi8EEESF_EEENS5_IJSF_SC_EEEEEEEvNS4_8identityENS4_23SM90_TMA_LOAD_MULTICASTES19_vS1A_EENS_8epilogue10collective18CollectiveEpilogueINS1D_23Sm100TmaWarpSpecializedILi2ELi2ELi32ELb0ELb0EEEJSH_NS5_IJNSR_ISF_SC_EES1I_EEEaSI_aSI_NS1D_6fusion15FusionCallbacksIS1H_NS1K_17LinearCombinationIaiaiLNS_15FloatRoundStyleE2EEESH_S1J_JEEENS4_5SM1004TMEM4LOAD26SM100_TMEM_LOAD_16dp32b32xESZ_S19_NS4_39AutoVectorizingCopyWithAssumedAlignmentILi128EEENS4_14SM90_TMA_STOREES19_S1V_S1V_EEEvvEEEEvNT_6ParamsE --------------------------
	.section	.nv.shared._ZN7cutlass13device_kernelINS_4gemm6kernel13GemmUniversalIN4cute5tupleIJiiiiEEENS1_10collective13CollectiveMmaINS1_35MainloopSm100TmaUmmaWarpSpecializedILi4ELi2ELi4ENS5_IJNS4_1CILi2EEENSA_ILi1EEESC_EEEEENS5_IJNSA_ILi64EEENSA_ILi128EEESF_EEEaNS5_IJlSC_lEEEaSI_NS4_8TiledMMAINS4_8MMA_AtomIJNS4_15SM100_MMA_S8_SSIaaiLi64ELi128ELNS4_4UMMA5MajorE0ELSN_0ELNSM_8SaturateE0EEEEEENS4_6LayoutINS5_IJSC_SC_SC_EEENS5_IJNSA_ILi0EEEST_ST_EEEEENS5_IJNS4_10UnderscoreESW_SW_EEEEENS4_13SM90_TMA_LOADENS4_14ComposedLayoutINS4_7SwizzleILi2ELi4ELi3EEENS4_18smem_ptr_flag_bitsILi8EEENSR_INS5_IJNSA_ILi8EEESF_EEENS5_IJSF_SC_EEEEEEEvNS4_8identityENS4_23SM90_TMA_LOAD_MULTICASTES19_vS1A_EENS_8epilogue10collective18CollectiveEpilogueINS1D_23Sm100TmaWarpSpecializedILi2ELi2ELi32ELb0ELb0EEEJSH_NS5_IJNSR_ISF_SC_EES1I_EEEaSI_aSI_NS1D_6fusion15FusionCallbacksIS1H_NS1K_17LinearCombinationIaiaiLNS_15FloatRoundStyleE2EEESH_S1J_JEEENS4_5SM1004TMEM4LOAD26SM100_TMEM_LOAD_16dp32b32xESZ_S19_NS4_39AutoVectorizingCopyWithAssumedAlignmentILi128EEENS4_14SM90_TMA_STOREES19_S1V_S1V_EEEvvEEEEvNT_6ParamsE,"aw",@nobits
	.sectionflags	@""
	.align	16
	.zero		1024


//--------------------- .nv.shared.reserved.0     --------------------------
	.section	.nv.shared.reserved.0,"aw",@nobits
	.weak		__nv_reservedSMEM_offset_0_alias
	.size		__nv_reservedSMEM_offset_0_alias, 0, 64
	.other		__nv_reservedSMEM_offset_0_alias,@"STO_CUDA_RESERVED_SHARED STV_DEFAULT"
__nv_reservedSMEM_offset_0_alias:
	.zero		0
.nv.shared.reserved.0:
	.zero		64
	.weak		__nv_reservedSMEM_tcgen05_partition
	.type		__nv_reservedSMEM_tcgen05_partition,@object
	.size		__nv_reservedSMEM_tcgen05_partition,(.L_0 - __nv_reservedSMEM_tcgen05_partition)
__nv_reservedSMEM_tcgen05_partition:
	.zero		32
.L_0:


//--------------------- .nv.global                --------------------------
	.section	.nv.global,"aw",@nobits
.nv.global:
	.type		_ZN40_INTERNAL_5c4eee8c_4_k_cu_ada9769b_112984cute1_E,@object
	.size		_ZN40_INTERNAL_5c4eee8c_4_k_cu_ada9769b_112984cute1_E,(_ZN40_INTERNAL_5c4eee8c_4_k_cu_ada9769b_112984cuda3std3__45__cpo6cbeginE - _ZN40_INTERNAL_5c4eee8c_4_k_cu_ada9769b_112984cute1_E)
_ZN40_INTERNAL_5c4eee8c_4_k_cu_ada9769b_112984cute1_E:
	.zero		1
	.type		_ZN40_INTERNAL_5c4eee8c_4_k_cu_ada9769b_112984cuda3std3__45__cpo6cbeginE,@object
	.size		_ZN40_INTERNAL_5c4eee8c_4_k_cu_ada9769b_112984cuda3std3__45__cpo6cbeginE,(_ZN40_INTERNAL_5c4eee8c_4_k_cu_ada9769b_112984cuda3std3__48in_placeE - _ZN40_INTERNAL_5c4eee8c_4_k_cu_ada9769b_112984cuda3std3__45__cpo6cbeginE)
_ZN40_INTERNAL_5c4eee8c_4_k_cu_ada9769b_112984cuda3std3__45__cpo6cbeginE:
	.zero		1
	.type		_ZN40_INTERNAL_5c4eee8c_4_k_cu_ada9769b_112984cuda3std3__48in_placeE,@object
	.size		_ZN40_INTERNAL_5c4eee8c_4_k_cu_ada9769b_112984cuda3std3__48in_placeE,(_ZN40_INTERNAL_5c4eee8c_4_k_cu_ada9769b_112984cuda3std6ranges3__45__cpo9iter_moveE - _ZN40_INTERNAL_5c4eee8c_4_k_cu_ada9769b_112984cuda3std3__48in_placeE)
_ZN40_INTERNAL_5c4eee8c_4_k_cu_ada9769b_112984cuda3std3__48in_placeE:
	.zero		1
	.type		_ZN40_INTERNAL_5c4eee8c_4_k_cu_ada9769b_112984cuda3std6ranges3__45__cpo9iter_moveE,@object
	.size		_ZN40_INTERNAL_5c4eee8c_4_k_cu_ada9769b_112984cuda3std6ranges3__45__cpo9iter_moveE,(_ZN40_INTERNAL_5c4eee8c_4_k_cu_ada9769b_112984cuda3std3__45__cpo5beginE - _ZN40_INTERNAL_5c4eee8c_4_k_cu_ada9769b_112984cuda3std6ranges3__45__cpo9iter_moveE)
_ZN40_INTERNAL_5c4eee8c_4_k_cu_ada9769b_112984cuda3std6ranges3__45__cpo9iter_moveE:
	.zero		1
	.type		_ZN40_INTERNAL_5c4eee8c_4_k_cu_ada9769b_112984cuda3std3__45__cpo5beginE,@object
	.size		_ZN40_INTERNAL_5c4eee8c_4_k_cu_ada9769b_112984cuda3std3__45__cpo5beginE,(_ZN40_INTERNAL_5c4eee8c_4_k_cu_ada9769b_112984cuda3std3__442_GLOBAL__N__5c4eee8c_4_k_cu_ada9769b_112986ignoreE - _ZN40_INTERNAL_5c4eee8c_4_k_cu_ada9769b_112984cuda3std3__45__cpo5beginE)
_ZN40_INTERNAL_5c4eee8c_4_k_cu_ada9769b_112984cuda3std3__45__cpo5beginE:
	.zero		1
	.type		_ZN40_INTERNAL_5c4eee8c_4_k_cu_ada9769b_112984cuda3std3__442_GLOBAL__N__5c4eee8c_4_k_cu_ada9769b_112986ignoreE,@object
	.size		_ZN40_INTERNAL_5c4eee8c_4_k_cu_ada9769b_112984cuda3std3__442_GLOBAL__N__5c4eee8c_4_k_cu_ada9769b_112986ignoreE,(_ZN40_INTERNAL_5c4eee8c_4_k_cu_ada9769b_112984cute7productE - _ZN40_INTERNAL_5c4eee8c_4_k_cu_ada9769b_112984cuda3std3__442_GLOBAL__N__5c4eee8c_4_k_cu_ada9769b_112986ignoreE)
_ZN40_INTERNAL_5c4eee8c_4_k_cu_ada9769b_112984cuda3std3__442_GLOBAL__N__5c4eee8c_4_k_cu_ada9769b_112986ignoreE:
	.zero		1
	.type		_ZN40_INTERNAL_5c4eee8c_4_k_cu_ada9769b_112984cute7productE,@object
	.size		_ZN40_INTERNAL_5c4eee8c_4_k_cu_ada9769b_112984cute7productE,(_ZN40_INTERNAL_5c4eee8c_4_k_cu_ada9769b_112984cuda3std3__45__cpo3endE - _ZN40_INTERNAL_5c4eee8c_4_k_cu_ada9769b_112984cute7productE)
_ZN40_INTERNAL_5c4eee8c_4_k_cu_ada9769b_112984cute7productE:
	.zero		1
	.type		_ZN40_INTERNAL_5c4eee8c_4_k_cu_ada9769b_112984cuda3std3__45__cpo3endE,@object
	.size		_ZN40_INTERNAL_5c4eee8c_4_k_cu_ada9769b_112984cuda3std3__45__cpo3endE,(_ZN40_INTERNAL_5c4eee8c_4_k_cu_ada9769b_112984cuda3std3__419piecewise_constructE - _ZN40_INTERNAL_5c4eee8c_4_k_cu_ada9769b_112984cuda3std3__45__cpo3endE)
_ZN40_INTERNAL_5c4eee8c_4_k_cu_ada9769b_112984cuda3std3__45__cpo3endE:
	.zero		1
	.type		_ZN40_INTERNAL_5c4eee8c_4_k_cu_ada9769b_112984cuda3std3__419piecewise_constructE,@object
	.size		_ZN40_INTERNAL_5c4eee8c_4_k_cu_ada9769b_112984cuda3std3__419piecewise_constructE,(_ZN40_INTERNAL_5c4eee8c_4_k_cu_ada9769b_112984cuda3std3__45__cpo4cendE - _ZN40_INTERNAL_5c4eee8c_4_k_cu_ada9769b_112984cuda3std3__419piecewise_constructE)
_ZN40_INTERNAL_5c4eee8c_4_k_cu_ada9769b_112984cuda3std3__419piecewise_constructE:
	.zero		1
	.type		_ZN40_INTERNAL_5c4eee8c_4_k_cu_ada9769b_112984cuda3std3__45__cpo4cendE,@object
	.size		_ZN40_INTERNAL_5c4eee8c_4_k_cu_ada9769b_112984cuda3std3__45__cpo4cendE,(_ZN40_INTERNAL_5c4eee8c_4_k_cu_ada9769b_112984cuda3std6ranges3__45__cpo4swapE - _ZN40_INTERNAL_5c4eee8c_4_k_cu_ada9769b_112984cuda3std3__45__cpo4cendE)
_ZN40_INTERNAL_5c4eee8c_4_k_cu_ada9769b_112984cuda3std3__45__cpo4cendE:
	.zero		1
	.type		_ZN40_INTERNAL_5c4eee8c_4_k_cu_ada9769b_112984cuda3std6ranges3__45__cpo4swapE,@object
	.size		_ZN40_INTERNAL_5c4eee8c_4_k_cu_ada9769b_112984cuda3std6ranges3__45__cpo4swapE,(.L_10 - _ZN40_INTERNAL_5c4eee8c_4_k_cu_ada9769b_112984cuda3std6ranges3__45__cpo4swapE)
_ZN40_INTERNAL_5c4eee8c_4_k_cu_ada9769b_112984cuda3std6ranges3__45__cpo4swapE:
	.zero		1
.L_10:


//--------------------- .nv.constant0._ZN7cutlass13device_kernelINS_4gemm6kernel13GemmUniversalIN4cute5tupleIJiiiiEEENS1_10collective13CollectiveMmaINS1_35MainloopSm100TmaUmmaWarpSpecializedILi4ELi2ELi4ENS5_IJNS4_1CILi2EEENSA_ILi1EEESC_EEEEENS5_IJNSA_ILi64EEENSA_ILi128EEESF_EEEaNS5_IJlSC_lEEEaSI_NS4_8TiledMMAINS4_8MMA_AtomIJNS4_15SM100_MMA_S8_SSIaaiLi64ELi128ELNS4_4UMMA5MajorE0ELSN_0ELNSM_8SaturateE0EEEEEENS4_6LayoutINS5_IJSC_SC_SC_EEENS5_IJNSA_ILi0EEEST_ST_EEEEENS5_IJNS4_10UnderscoreESW_SW_EEEEENS4_13SM90_TMA_LOADENS4_14ComposedLayoutINS4_7SwizzleILi2ELi4ELi3EEENS4_18smem_ptr_flag_bitsILi8EEENSR_INS5_IJNSA_ILi8EEESF_EEENS5_IJSF_SC_EEEEEEEvNS4_8identityENS4_23SM90_TMA_LOAD_MULTICASTES19_vS1A_EENS_8epilogue10collective18CollectiveEpilogueINS1D_23Sm100TmaWarpSpecializedILi2ELi2ELi32ELb0ELb0EEEJSH_NS5_IJNSR_ISF_SC_EES1I_EEEaSI_aSI_NS1D_6fusion15FusionCallbacksIS1H_NS1K_17LinearCombinationIaiaiLNS_15FloatRoundStyleE2EEESH_S1J_JEEENS4_5SM1004TMEM4LOAD26SM100_TMEM_LOAD_16dp32b32xESZ_S19_NS4_39AutoVectorizingCopyWithAssumedAlignmentILi128EEENS4_14SM90_TMA_STOREES19_S1V_S1V_EEEvvEEEEvNT_6ParamsE --------------------------
	.section	.nv.constant0._ZN7cutlass13device_kernelINS_4gemm6kernel13GemmUniversalIN4cute5tupleIJiiiiEEENS1_10collective13CollectiveMmaINS1_35MainloopSm100TmaUmmaWarpSpecializedILi4ELi2ELi4ENS5_IJNS4_1CILi2EEENSA_ILi1EEESC_EEEEENS5_IJNSA_ILi64EEENSA_ILi128EEESF_EEEaNS5_IJlSC_lEEEaSI_NS4_8TiledMMAINS4_8MMA_AtomIJNS4_15SM100_MMA_S8_SSIaaiLi64ELi128ELNS4_4UMMA5MajorE0ELSN_0ELNSM_8SaturateE0EEEEEENS4_6LayoutINS5_IJSC_SC_SC_EEENS5_IJNSA_ILi0EEEST_ST_EEEEENS5_IJNS4_10UnderscoreESW_SW_EEEEENS4_13SM90_TMA_LOADENS4_14ComposedLayoutINS4_7SwizzleILi2ELi4ELi3EEENS4_18smem_ptr_flag_bitsILi8EEENSR_INS5_IJNSA_ILi8EEESF_EEENS5_IJSF_SC_EEEEEEEvNS4_8identityENS4_23SM90_TMA_LOAD_MULTICASTES19_vS1A_EENS_8epilogue10collective18CollectiveEpilogueINS1D_23Sm100TmaWarpSpecializedILi2ELi2ELi32ELb0ELb0EEEJSH_NS5_IJNSR_ISF_SC_EES1I_EEEaSI_aSI_NS1D_6fusion15FusionCallbacksIS1H_NS1K_17LinearCombinationIaiaiLNS_15FloatRoundStyleE2EEESH_S1J_JEEENS4_5SM1004TMEM4LOAD26SM100_TMEM_LOAD_16dp32b32xESZ_S19_NS4_39AutoVectorizingCopyWithAssumedAlignmentILi128EEENS4_14SM90_TMA_STOREES19_S1V_S1V_EEEvvEEEEvNT_6ParamsE,"a",@progbits
	.sectionflags	@""
	.align	4
.nv.constant0._ZN7cutlass13device_kernelINS_4gemm6kernel13GemmUniversalIN4cute5tupleIJiiiiEEENS1_10collective13CollectiveMmaINS1_35MainloopSm100TmaUmmaWarpSpecializedILi4ELi2ELi4ENS5_IJNS4_1CILi2EEENSA_ILi1EEESC_EEEEENS5_IJNSA_ILi64EEENSA_ILi128EEESF_EEEaNS5_IJlSC_lEEEaSI_NS4_8TiledMMAINS4_8MMA_AtomIJNS4_15SM100_MMA_S8_SSIaaiLi64ELi128ELNS4_4UMMA5MajorE0ELSN_0ELNSM_8SaturateE0EEEEEENS4_6LayoutINS5_IJSC_SC_SC_EEENS5_IJNSA_ILi0EEEST_ST_EEEEENS5_IJNS4_10UnderscoreESW_SW_EEEEENS4_13SM90_TMA_LOADENS4_14ComposedLayoutINS4_7SwizzleILi2ELi4ELi3EEENS4_18smem_ptr_flag_bitsILi8EEENSR_INS5_IJNSA_ILi8EEESF_EEENS5_IJSF_SC_EEEEEEEvNS4_8identityENS4_23SM90_TMA_LOAD_MULTICASTES19_vS1A_EENS_8epilogue10collective18CollectiveEpilogueINS1D_23Sm100TmaWarpSpecializedILi2ELi2ELi32ELb0ELb0EEEJSH_NS5_IJNSR_ISF_SC_EES1I_EEEaSI_aSI_NS1D_6fusion15FusionCallbacksIS1H_NS1K_17LinearCombinationIaiaiLNS_15FloatRoundStyleE2EEESH_S1J_JEEENS4_5SM1004TMEM4LOAD26SM100_TMEM_LOAD_16dp32b32xESZ_S19_NS4_39AutoVectorizingCopyWithAssumedAlignmentILi128EEENS4_14SM90_TMA_STOREES19_S1V_S1V_EEEvvEEEEvNT_6ParamsE:
	.zero		2944


//--------------------- SYMBOLS --------------------------

	.type		.nv.reservedSmem.offset0,@object
	.size		.nv.reservedSmem.offset0,0x4
	.type		.nv.reservedSmem.cap,@object
	.size		.nv.reservedSmem.cap,0x4
	.type		__assertfail,@function
